def gluon_wgmma(
    a_ptr,
    b_ptr,
    c_ptr,
    M,
    N,
    K,
    stride_am,
    stride_bk,
    stride_cm,
    BLOCK_M: gl.constexpr,
    BLOCK_N: gl.constexpr,
    BLOCK_K: gl.constexpr,
    DTYPE: gl.constexpr,
    A_LAYOUT: gl.constexpr,
    B_LAYOUT: gl.constexpr,
    C_LAYOUT: gl.constexpr,
    B_SHAPE: gl.constexpr,
    TRANS_B: gl.constexpr,
    NUM_BUFFERS: gl.constexpr,
    NUM_WARPS: gl.constexpr,
):
    a_desc = tma.make_tensor_descriptor(
        a_ptr, [M, K], [stride_am, 1], [BLOCK_M, BLOCK_K], A_LAYOUT
    )
    b_desc = tma.make_tensor_descriptor(
        b_ptr,
        [N, K] if TRANS_B else [K, N],
        [stride_bk, 1],
        B_SHAPE,
        B_LAYOUT,
    )
    c_desc = tma.make_tensor_descriptor(
        c_ptr, [M, N], [stride_cm, 1], [BLOCK_M, BLOCK_N], C_LAYOUT
    )

    a_bufs = gl.allocate_shared_memory(
        DTYPE, [NUM_BUFFERS, BLOCK_M, BLOCK_K], A_LAYOUT
    )
    b_bufs = gl.allocate_shared_memory(DTYPE, [NUM_BUFFERS] + B_SHAPE, B_LAYOUT)

    pid_m = gl.program_id(0)
    pid_n = gl.program_id(1)
    off_m = pid_m * BLOCK_M
    off_n = pid_n * BLOCK_N

    mma_layout: gl.constexpr = pick_wgmma_layout(DTYPE, BLOCK_M, BLOCK_N, NUM_WARPS)
    acc = warpgroup_mma_init(
        gl.zeros((BLOCK_M, BLOCK_N), dtype=gl.float32, layout=mma_layout)
    )

    bars = gl.allocate_shared_memory(
        gl.int64, [NUM_BUFFERS, 1], mbarrier.MBarrierLayout()
    )
    for i in gl.static_range(NUM_BUFFERS):
        mbarrier.init(bars.index(i), count=1)
    idx = 0
    phase = 0

    for k in range(0, K, BLOCK_K):
        a = a_bufs.index(idx)
        b = b_bufs.index(idx)
        bar = bars.index(idx)
        mbarrier.expect(bar, a_desc.block_type.nbytes + b_desc.block_type.nbytes)
        tma.async_copy_global_to_shared(a_desc, [off_m, k], bar, a)
        tma.async_copy_global_to_shared(
            b_desc, [off_n, k] if TRANS_B else [k, off_n], bar, b
        )
        mbarrier.wait(bar, phase=phase)

        if TRANS_B:
            b = b.permute((1, 0))
        acc = warpgroup_mma_wait(num_outstanding=0, deps=(acc,))
        acc = warpgroup_mma(a, b, acc, is_async=True)

        idx += 1
        if idx == NUM_BUFFERS:
            idx = 0
            phase ^= 1

    acc = warpgroup_mma_wait(num_outstanding=0, deps=(acc,))
    for i in gl.static_range(NUM_BUFFERS):
        mbarrier.invalidate(bars.index(i))

    c_smem = gl.allocate_shared_memory(DTYPE, [BLOCK_M, BLOCK_N], C_LAYOUT)
    c_smem.store(acc.to(DTYPE))
    fence_async_shared()
    tma.async_copy_shared_to_global(c_desc, [off_m, off_n], c_smem)
    tma.store_wait(pendings=0)

# config = {"BLOCK_K": 64, "BLOCK_M": 256, "BLOCK_N": 64, "arch": "sm_90", "dtype": "fp16", "num_buffers": 2, "num_warps": 4, "trans_b": 0}
# arch = sm_90


// ===== COMPILED SASS (sm_90a) =====

	.target	sm_90a

	.elftype	@"ET_EXEC"


//--------------------- .note.nv.tkinfo           --------------------------
	.section	.note.nv.tkinfo,"",@"SHT_NOTE"
	.sectionflags	@"SHF_NOTE_NV_TKINFO"
	.tkinfo
        /*0018*/ 	.word	0x00000002
        /*0030*/ 	.string	""
        /*0030*/ 	.string	"ptxas"
        /*0030*/ 	.string	"Cuda compilation tools, release 13.0, V13.0.88"
        /*0030*/ 	.string	"Build cuda_13.0.r13.0/compiler.36424714_0"
        /*0030*/ 	.string	"-v  -suppress-debug-info  -lineinfo  -arch sm_90a "



//--------------------- .note.nv.cuinfo           --------------------------
	.section	.note.nv.cuinfo,"",@"SHT_NOTE"
	.sectionflags	@"SHF_NOTE_NV_CUINFO"
        /*0018*/ 	.short	0x0002
        /*001a*/ 	.short	0x005a
        /*001c*/ 	.short	0x0082
	.zero		2


//--------------------- .nv.info                  --------------------------
	.section	.nv.info,"",@"SHT_CUDA_INFO"
	.align	4


	//----- nvinfo : EIATTR_REGCOUNT
	.align		4
        /*0000*/ 	.byte	0x04, 0x2f
        /*0002*/ 	.short	(.L_1 - .L_0)
	.align		4
.L_0:
        /*0004*/ 	.word	index@(gluon_wgmma)
        /*0008*/ 	.word	0x0000009a


	//----- nvinfo : EIATTR_FRAME_SIZE
	.align		4
.L_1:
        /*000c*/ 	.byte	0x04, 0x11
        /*000e*/ 	.short	(.L_3 - .L_2)
	.align		4
.L_2:
        /*0010*/ 	.word	index@(gluon_wgmma)
        /*0014*/ 	.word	0x00000000


	//----- nvinfo : EIATTR_MIN_STACK_SIZE
	.align		4
.L_3:
        /*0018*/ 	.byte	0x04, 0x12
        /*001a*/ 	.short	(.L_5 - .L_4)
	.align		4
.L_4:
        /*001c*/ 	.word	index@(gluon_wgmma)
        /*0020*/ 	.word	0x00000000
.L_5:


//--------------------- .nv.compat                --------------------------
	.section	.nv.compat,"",@"SHT_CUDA_COMPAT_INFO"
	.align	4
        /*0000*/ 	.byte	0x02, 0x09, 0x01, 0x00, 0x02, 0x02, 0x04, 0x00, 0x02, 0x05, 0x05, 0x00, 0x03, 0x07, 0x01, 0x01
        /*0010*/ 	.byte	0x02, 0x03, 0x03, 0x00, 0x02, 0x06, 0x01, 0x00, 0x04, 0x0b, 0x08, 0x00, 0x00, 0x00, 0x00, 0x00
        /*0020*/ 	.byte	0x00, 0x00, 0x00, 0x00


//--------------------- .nv.info.gluon_wgmma      --------------------------
	.section	.nv.info.gluon_wgmma,"",@"SHT_CUDA_INFO"
	.sectionflags	@""
	.align	4


	//----- nvinfo : EIATTR_CUDA_API_VERSION
	.align		4
        /*0000*/ 	.byte	0x04, 0x37
        /*0002*/ 	.short	(.L_7 - .L_6)
.L_6:
        /*0004*/ 	.word	0x00000082


	//----- nvinfo : EIATTR_KPARAM_INFO
	.align		4
.L_7:
        /*0008*/ 	.byte	0x04, 0x17
        /*000a*/ 	.short	(.L_9 - .L_8)
.L_8:
        /*000c*/ 	.word	0x00000000
        /*0010*/ 	.short	0x000a
        /*0012*/ 	.short	0x0048
        /*0014*/ 	.byte	0x00, 0xf4, 0x21, 0x00


	//----- nvinfo : EIATTR_KPARAM_INFO
	.align		4
.L_9:
        /*0018*/ 	.byte	0x04, 0x17
        /*001a*/ 	.short	(.L_11 - .L_10)
.L_10:
        /*001c*/ 	.word	0x00000000
        /*0020*/ 	.short	0x0009
        /*0022*/ 	.short	0x0040
        /*0024*/ 	.byte	0x00, 0xf4, 0x21, 0x00


	//----- nvinfo : EIATTR_KPARAM_INFO
	.align		4
.L_11:
        /*0028*/ 	.byte	0x04, 0x17
        /*002a*/ 	.short	(.L_13 - .L_12)
.L_12:
        /*002c*/ 	.word	0x00000000
        /*0030*/ 	.short	0x0008
        /*0032*/ 	.short	0x0038
        /*0034*/ 	.byte	0x00, 0xf0, 0x21, 0x00


	//----- nvinfo : EIATTR_KPARAM_INFO
	.align		4
.L_13:
        /*0038*/ 	.byte	0x04, 0x17
        /*003a*/ 	.short	(.L_15 - .L_14)
.L_14:
        /*003c*/ 	.word	0x00000000
        /*0040*/ 	.short	0x0007
        /*0042*/ 	.short	0x0030
        /*0044*/ 	.byte	0x00, 0xf0, 0x21, 0x00


	//----- nvinfo : EIATTR_KPARAM_INFO
	.align		4
.L_15:
        /*0048*/ 	.byte	0x04, 0x17
        /*004a*/ 	.short	(.L_17 - .L_16)
.L_16:
        /*004c*/ 	.word	0x00000000
        /*0050*/ 	.short	0x0006
        /*0052*/ 	.short	0x0028
        /*0054*/ 	.byte	0x00, 0xf0, 0x21, 0x00


	//----- nvinfo : EIATTR_KPARAM_INFO
	.align		4
.L_17:
        /*0058*/ 	.byte	0x04, 0x17
        /*005a*/ 	.short	(.L_19 - .L_18)
.L_18:
        /*005c*/ 	.word	0x00000000
        /*0060*/ 	.short	0x0005
        /*0062*/ 	.short	0x0020
        /*0064*/ 	.byte	0x00, 0xf0, 0x11, 0x00


	//----- nvinfo : EIATTR_KPARAM_INFO
	.align		4
.L_19:
        /*0068*/ 	.byte	0x04, 0x17
        /*006a*/ 	.short	(.L_21 - .L_20)
.L_20:
        /*006c*/ 	.word	0x00000000
        /*0070*/ 	.short	0x0004
        /*0072*/ 	.short	0x001c
        /*0074*/ 	.byte	0x00, 0xf0, 0x11, 0x00


	//----- nvinfo : EIATTR_KPARAM_INFO
	.align		4
.L_21:
        /*0078*/ 	.byte	0x04, 0x17
        /*007a*/ 	.short	(.L_23 - .L_22)
.L_22:
        /*007c*/ 	.word	0x00000000
        /*0080*/ 	.short	0x0003
        /*0082*/ 	.short	0x0018
        /*0084*/ 	.byte	0x00, 0xf0, 0x11, 0x00


	//----- nvinfo : EIATTR_KPARAM_INFO
	.align		4
.L_23:
        /*0088*/ 	.byte	0x04, 0x17
        /*008a*/ 	.short	(.L_25 - .L_24)
.L_24:
        /*008c*/ 	.word	0x00000000
        /*0090*/ 	.short	0x0002
        /*0092*/ 	.short	0x0010
        /*0094*/ 	.byte	0x00, 0xf4, 0x21, 0x00


	//----- nvinfo : EIATTR_KPARAM_INFO
	.align		4
.L_25:
        /*0098*/ 	.byte	0x04, 0x17
        /*009a*/ 	.short	(.L_27 - .L_26)
.L_26:
        /*009c*/ 	.word	0x00000000
        /*00a0*/ 	.short	0x0001
        /*00a2*/ 	.short	0x0008
        /*00a4*/ 	.byte	0x00, 0xf4, 0x21, 0x00


	//----- nvinfo : EIATTR_KPARAM_INFO
	.align		4
.L_27:
        /*00a8*/ 	.byte	0x04, 0x17
        /*00aa*/ 	.short	(.L_29 - .L_28)
.L_28:
        /*00ac*/ 	.word	0x00000000
        /*00b0*/ 	.short	0x0000
        /*00b2*/ 	.short	0x0000
        /*00b4*/ 	.byte	0x00, 0xf4, 0x21, 0x00


	//----- nvinfo : EIATTR_SPARSE_MMA_MASK
	.align		4
.L_29:
        /*00b8*/ 	.byte	0x03, 0x50
        /*00ba*/ 	.short	0x0000


	//----- nvinfo : EIATTR_MAXREG_COUNT
	.align		4
        /*00bc*/ 	.byte	0x03, 0x1b
        /*00be*/ 	.short	0x00ff


	//----- nvinfo : EIATTR_NUM_BARRIERS
	.align		4
        /*00c0*/ 	.byte	0x02, 0x4c
        /*00c2*/ 	.byte	0x01
	.zero		1


	//----- nvinfo : EIATTR_MERCURY_ISA_VERSION
	.align		4
        /*00c4*/ 	.byte	0x03, 0x5f
        /*00c6*/ 	.short	0x0101


	//----- nvinfo : EIATTR_INT_WARP_WIDE_INSTR_OFFSETS
	.align		4
        /*00c8*/ 	.byte	0x04, 0x31
        /*00ca*/ 	.short	(.L_31 - .L_30)


	//   ....[0]....
.L_30:
        /*00cc*/ 	.word	0x00001620


	//   ....[1]....
        /*00d0*/ 	.word	0x00001640


	//   ....[2]....
        /*00d4*/ 	.word	0x000016f0


	//   ....[3]....
        /*00d8*/ 	.word	0x00001cc0


	//   ....[4]....
        /*00dc*/ 	.word	0x00001cd0


	//   ....[5]....
        /*00e0*/ 	.word	0x00001d50


	//   ....[6]....
        /*00e4*/ 	.word	0x00001d60


	//   ....[7]....
        /*00e8*/ 	.word	0x00002350


	//   ....[8]....
        /*00ec*/ 	.word	0x00002370


	//----- nvinfo : EIATTR_COOP_GROUP_MASK_REGIDS
	.align		4
.L_31:
        /*00f0*/ 	.byte	0x04, 0x29
        /*00f2*/ 	.short	(.L_33 - .L_32)


	//   ....[0]....
.L_32:
        /*00f4*/ 	.word	0xffffffff


	//   ....[1]....
        /*00f8*/ 	.word	0xffffffff


	//   ....[2]....
        /*00fc*/ 	.word	0xffffffff


	//----- nvinfo : EIATTR_COOP_GROUP_INSTR_OFFSETS
	.align		4
.L_33:
        /*0100*/ 	.byte	0x04, 0x28
        /*0102*/ 	.short	(.L_35 - .L_34)


	//   ....[0]....
.L_34:
        /*0104*/ 	.word	0x00000160


	//   ....[1]....
        /*0108*/ 	.word	0x00000720


	//   ....[2]....
        /*010c*/ 	.word	0x00000cd0


	//----- nvinfo : EIATTR_MBARRIER_INSTR_OFFSETS
	.align		4
.L_35:
        /*0110*/ 	.byte	0x04, 0x39
        /*0112*/ 	.short	(.L_37 - .L_36)


	//   ....[0]....
.L_36:
        /*0114*/ 	.word	0x00001760
        /*0118*/ 	.word	0x000000ff
        /*011c*/ 	.word	0x00014000
        /*0120*/ 	.short	0x0100
        /*0122*/ 	.byte	0x1c
	.zero		1


	//   ....[1]....
        /*0124*/ 	.word	0x00001790
        /*0128*/ 	.word	0x000000ff
        /*012c*/ 	.word	0x00014008
        /*0130*/ 	.short	0x0100
        /*0132*/ 	.byte	0x1c
	.zero		1


	//   ....[2]....
        /*0134*/ 	.word	0x00001e20
        /*0138*/ 	.word	0x000000ff
        /*013c*/ 	.word	0x00014000
        /*0140*/ 	.short	0x010a
        /*0142*/ 	.byte	0x1e
	.zero		1


	//   ....[3]....
        /*0144*/ 	.word	0x000022d0
        /*0148*/ 	.word	0x000000ff
        /*014c*/ 	.word	0x00014000
        /*0150*/ 	.short	0x0108
        /*0152*/ 	.byte	0x1c
	.zero		1


	//   ....[4]....
        /*0154*/ 	.word	0x00002410
        /*0158*/ 	.word	0x000000ff
        /*015c*/ 	.word	0x00014008
        /*0160*/ 	.short	0x0108
        /*0162*/ 	.byte	0x1c
	.zero		1


	//   ....[5]....
        /*0164*/ 	.word	0x000028e0
        /*0168*/ 	.word	0x000000ff
        /*016c*/ 	.word	0x00014000
        /*0170*/ 	.short	0x010a
        /*0172*/ 	.byte	0x1e
	.zero		1


	//----- nvinfo : EIATTR_NUM_MBARRIERS
	.align		4
.L_37:
        /*0174*/ 	.byte	0x03, 0x38
        /*0176*/ 	.short	0x0002


	//----- nvinfo : EIATTR_EXIT_INSTR_OFFSETS
	.align		4
        /*0178*/ 	.byte	0x04, 0x1c
        /*017a*/ 	.short	(.L_39 - .L_38)


	//   ....[0]....
.L_38:
        /*017c*/ 	.word	0x000028d0


	//----- nvinfo : EIATTR_REQNTID
	.align		4
.L_39:
        /*0180*/ 	.byte	0x04, 0x10
        /*0182*/ 	.short	(.L_41 - .L_40)
.L_40:
        /*0184*/ 	.word	0x00000080
        /*0188*/ 	.word	0x00000001
        /*018c*/ 	.word	0x00000001


	//----- nvinfo : EIATTR_CRS_STACK_SIZE
	.align		4
.L_41:
        /*0190*/ 	.byte	0x04, 0x1e
        /*0192*/ 	.short	(.L_43 - .L_42)
.L_42:
        /*0194*/ 	.word	0x00000000


	//----- nvinfo : EIATTR_CBANK_PARAM_SIZE
	.align		4
.L_43:
        /*0198*/ 	.byte	0x03, 0x19
        /*019a*/ 	.short	0x0050


	//----- nvinfo : EIATTR_PARAM_CBANK
	.align		4
        /*019c*/ 	.byte	0x04, 0x0a
        /*019e*/ 	.short	(.L_45 - .L_44)
	.align		4
.L_44:
        /*01a0*/ 	.word	index@(.nv.constant0.gluon_wgmma)
        /*01a4*/ 	.short	0x0210
        /*01a6*/ 	.short	0x0050


	//----- nvinfo : EIATTR_SW_WAR
	.align		4
.L_45:
        /*01a8*/ 	.byte	0x04, 0x36
        /*01aa*/ 	.short	(.L_47 - .L_46)
.L_46:
        /*01ac*/ 	.word	0x00000008
.L_47:


//--------------------- .nv.callgraph             --------------------------
	.section	.nv.callgraph,"",@"SHT_CUDA_CALLGRAPH"
	.align	4
	.sectionentsize	8
	.align		4
        /*0000*/ 	.word	0x00000000
	.align		4
        /*0004*/ 	.word	0xffffffff
	.align		4
        /*0008*/ 	.word	0x00000000
	.align		4
        /*000c*/ 	.word	0xfffffffe
	.align		4
        /*0010*/ 	.word	0x00000000
	.align		4
        /*0014*/ 	.word	0xfffffffd
	.align		4
        /*0018*/ 	.word	0x00000000
	.align		4
        /*001c*/ 	.word	0xfffffffc


//--------------------- .text.gluon_wgmma         --------------------------
	.section	.text.gluon_wgmma,"ax",@progbits
	.align	128
        .global         gluon_wgmma
        .type           gluon_wgmma,@function
        .size           gluon_wgmma,(.L_x_52 - gluon_wgmma)
        .other          gluon_wgmma,@"STO_CUDA_ENTRY STV_DEFAULT"
gluon_wgmma:
.text.gluon_wgmma:
[----:B------:R-:W-:Y:S01]  /*0000*/  LDC R1, c[0x0][0x28] ;  /* 0x00000a00ff017b82 */ /* 0x000fe20000000800 */
[----:B------:R-:W1:Y:S07]  /*0010*/  S2R R0, SR_TID.X ;  /* 0x0000000000007919 */ /* 0x000e6e0000002100 */
[----:B------:R-:W2:Y:S01]  /*0020*/  S2UR UR5, SR_CgaCtaId ;  /* 0x00000000000579c3 */ /* 0x000ea20000008800 */
[----:B------:R-:W-:Y:S01]  /*0030*/  UMOV UR28, 0x400 ;  /* 0x00000400001c7882 */ /* 0x000fe20000000000 */
[----:B------:R-:W-:Y:S01]  /*0040*/  ULDC UR7, c[0x0][0xc] ;  /* 0x0000030000077ab9 */ /* 0x000fe20000000800 */
[----:B------:R-:W-:Y:S01]  /*0050*/  ULDC UR8, c[0x0][0x10] ;  /* 0x0000040000087ab9 */ /* 0x000fe20000000800 */
[----:B------:R-:W-:Y:S01]  /*0060*/  ULDC.64 UR12, c[0x0][0x250] ;  /* 0x00009400000c7ab9 */ /* 0x000fe20000000a00 */
[----:B------:R-:W-:Y:S01]  /*0070*/  UMOV UR31, URZ ;  /* 0x0000003f001f7c82 */ /* 0x000fe20008000000 */
[----:B------:R-:W-:Y:S02]  /*0080*/  BSSY B0, `(.L_x_0) ;  /* 0x000001d000007945 */ /* 0x000fe40003800000 */
[----:B------:R-:W3:Y:S08]  /*0090*/  LDC R6, c[0x0][0x228] ;  /* 0x00008a00ff067b82 */ /* 0x000ef00000000800 */
[----:B------:R-:W4:Y:S08]  /*00a0*/  LDC R14, c[0x0][0x230] ;  /* 0x00008c00ff0e7b82 */ /* 0x000f300000000800 */
[----:B------:R-:W-:Y:S01]  /*00b0*/  S2UR UR4, SR_CTAID.Y ;  /* 0x00000000000479c3 */ /* 0x000fe20000002600 */
[----:B--2---:R-:W-:Y:S01]  /*00c0*/  ULEA UR28, UR5, UR28, 0x18 ;  /* 0x0000001c051c7291 */ /* 0x004fe2000f8ec03f */
[----:B-1----:R-:W-:-:S06]  /*00d0*/  LOP3.LUT R2, R0, 0x7f, RZ, 0xc0, !PT ;  /* 0x0000007f00027812 */ /* 0x002fcc00078ec0ff */
[----:B------:R-:W1:Y:S01]  /*00e0*/  S2UR UR6, SR_CTAID.Z ;  /* 0x00000000000679c3 */ /* 0x000e620000002700 */
[----:B---3--:R-:W-:Y:S01]  /*00f0*/  VIADD R6, R6, 0xffffffff ;  /* 0xffffffff06067836 */ /* 0x008fe20000000000 */
[C---:B------:R-:W-:Y:S02]  /*0100*/  ISETP.GE.U32.AND P0, PT, R2.reuse, 0x20, PT ;  /* 0x000000200200780c */ /* 0x040fe40003f06070 */
[C---:B------:R-:W-:Y:S02]  /*0110*/  ISETP.NE.U32.AND P2, PT, R2.reuse, RZ, PT ;  /* 0x000000ff0200720c */ /* 0x040fe40003f45070 */
[----:B------:R-:W-:Y:S02]  /*0120*/  LEA R12, R2, UR28, 0x2 ;  /* 0x0000001c020c7c11 */ /* 0x000fe4000f8e10ff */
[----:B------:R-:W2:Y:S01]  /*0130*/  S2UR UR5, SR_CTAID.X ;  /* 0x00000000000579c3 */ /* 0x000ea20000002500 */
[----:B----4-:R-:W-:-:S06]  /*0140*/  VIADD R13, R14, 0xffffffff ;  /* 0xffffffff0e0d7836 */ /* 0x010fcc0000000000 */
[----:B------:R3:W-:Y:S01]  /*0150*/  @!P0 STS [R12], RZ ;  /* 0x000000ff0c008388 */ /* 0x0007e20000000800 */
[----:B------:R-:W-:-:S03]  /*0160*/  NOP ;  /* 0x0000000000007918 */ /* 0x000fc60000000000 */
[----:B------:R3:W-:Y:S01]  /*0170*/  @!P2 STS [UR28+0x24], R6 ;  /* 0x00002406ff00a988 */ /* 0x0007e2000800081c */
[----:B-1----:R-:W-:-:S03]  /*0180*/  UIMAD UR6, UR6, UR8, UR4 ;  /* 0x00000008060672a4 */ /* 0x002fc6000f8e0204 */
[----:B------:R3:W-:Y:S01]  /*0190*/  @!P2 STS [UR28+0x20], R13 ;  /* 0x0000200dff00a988 */ /* 0x0007e2000800081c */
[----:B--2---:R-:W-:-:S04]  /*01a0*/  UIMAD UR6, UR6, UR7, UR5 ;  /* 0x00000007060672a4 */ /* 0x004fc8000f8e0205 */
[----:B------:R-:W-:-:S04]  /*01b0*/  UIMAD UR10, UR6, 0x180, URZ ;  /* 0x00000180060a78a4 */ /* 0x000fc8000f8e023f */
[----:B------:R-:W-:-:S04]  /*01c0*/  UIADD3 UR6, UP0, UR10, UR12, URZ ;  /* 0x0000000c0a067290 */ /* 0x000fc8000ff1e03f */
[----:B------:R-:W-:Y:S01]  /*01d0*/  ULEA.HI.X.SX32 UR7, UR10, UR13, 0x1, UP0 ;  /* 0x0000000d0a077291 */ /* 0x000fe200080f0e3f */
[----:B---3--:R-:W-:Y:S11]  /*01e0*/  @P2 BRA `(.L_x_1) ;  /* 0x0000000000182947 */ /* 0x008ff60003800000 */
[----:B------:R-:W1:Y:S01]  /*01f0*/  LDS R3, [UR28+0x8] ;  /* 0x0000081cff037984 */ /* 0x000e620008000800 */
[----:B------:R-:W2:Y:S01]  /*0200*/  LDC.64 R8, c[0x0][0x210] ;  /* 0x00008400ff087b82 */ /* 0x000ea20000000a00 */
[----:B------:R-:W-:Y:S02]  /*0210*/  IMAD.MOV.U32 R4, RZ, RZ, 0x70 ;  /* 0x00000070ff047424 */ /* 0x000fe400078e00ff */
[----:B--2---:R2:W-:Y:S03]  /*0220*/  STS.64 [UR28], R8 ;  /* 0x00000008ff007988 */ /* 0x0045e60008000a1c */
[----:B-1----:R-:W-:-:S05]  /*0230*/  LOP3.LUT R3, R3, 0x10, R4, 0xd8, !PT ;  /* 0x0000001003037812 */ /* 0x002fca00078ed804 */
[----:B------:R2:W-:Y:S02]  /*0240*/  STS [UR28+0x8], R3 ;  /* 0x00000803ff007988 */ /* 0x0005e4000800081c */
.L_x_1:
[----:B------:R-:W-:Y:S05]  /*0250*/  BSYNC B0 ;  /* 0x0000000000007941 */ /* 0x000fea0003800000 */
.L_x_0:
[----:B------:R-:W-:Y:S04]  /*0260*/  BSSY B0, `(.L_x_2) ;  /* 0x000000a000007945 */ /* 0x000fe80003800000 */
[----:B------:R-:W-:Y:S05]  /*0270*/  @P2 BRA `(.L_x_3) ;  /* 0x0000000000202947 */ /* 0x000fea0003800000 */
[----:B--2---:R-:W1:Y:S01]  /*0280*/  LDS R3, [UR28+0x34] ;  /* 0x0000341cff037984 */ /* 0x004e620008000800 */
[----:B------:R-:W-:Y:S02]  /*0290*/  IMAD.MOV.U32 R4, RZ, RZ, 0x3f000000 ;  /* 0x3f000000ff047424 */ /* 0x000fe400078e00ff */
[----:B------:R-:W-:Y:S01]  /*02a0*/  @!P2 IMAD.MOV.U32 R5, RZ, RZ, 0xff ;  /* 0x000000ffff05a424 */ /* 0x000fe200078e00ff */
[----:B------:R-:W2:Y:S02]  /*02b0*/  @!P2 LDS R8, [UR28+0x38] ;  /* 0x0000381cff08a984 */ /* 0x000ea40008000800 */
[----:B-1----:R-:W-:Y:S02]  /*02c0*/  LOP3.LUT R3, R3, 0xff000000, R4, 0xb8, !PT ;  /* 0xff00000003037812 */ /* 0x002fe400078eb804 */
[----:B--2---:R-:W-:-:S03]  /*02d0*/  @!P2 LOP3.LUT R4, R8, 0xff, R5, 0xb8, !PT ;  /* 0x000000ff0804a812 */ /* 0x004fc600078eb805 */
[----:B------:R1:W-:Y:S04]  /*02e0*/  STS [UR28+0x34], R3 ;  /* 0x00003403ff007988 */ /* 0x0003e8000800081c */
[----:B------:R1:W-:Y:S02]  /*02f0*/  @!P2 STS [UR28+0x38], R4 ;  /* 0x00003804ff00a988 */ /* 0x0003e4000800081c */
.L_x_3:
[----:B------:R-:W-:Y:S05]  /*0300*/  BSYNC B0 ;  /* 0x0000000000007941 */ /* 0x000fea0003800000 */
.L_x_2:
[----:B------:R-:W-:Y:S04]  /*0310*/  BSSY B0, `(.L_x_4) ;  /* 0x000000e000007945 */ /* 0x000fe80003800000 */
[----:B------:R-:W-:Y:S05]  /*0320*/  @P2 BRA `(.L_x_5) ;  /* 0x0000000000302947 */ /* 0x000fea0003800000 */
[----:B-1----:R-:W1:Y:S01]  /*0330*/  LDS R4, [UR28+0x34] ;  /* 0x0000341cff047984 */ /* 0x002e620008000800 */
[----:B------:R-:W3:Y:S03]  /*0340*/  LDC.64 R10, c[0x0][0x238] ;  /* 0x00008e00ff0a7b82 */ /* 0x000ee60000000a00 */
[----:B--2---:R-:W2:Y:S01]  /*0350*/  LDS R3, [UR28+0x1c] ;  /* 0x00001c1cff037984 */ /* 0x004ea20008000800 */
[C---:B---3--:R-:W-:Y:S01]  /*0360*/  SHF.L.U64.HI R8, R10.reuse, 0x1, R11 ;  /* 0x000000010a087819 */ /* 0x048fe2000001020b */
[----:B------:R-:W-:-:S03]  /*0370*/  IMAD.SHL.U32 R5, R10, 0x2, RZ ;  /* 0x000000020a057824 */ /* 0x000fc600078e00ff */
[--C-:B------:R-:W-:Y:S02]  /*0380*/  SHF.R.U32.HI R10, RZ, 0x4, R8.reuse ;  /* 0x00000004ff0a7819 */ /* 0x100fe40000011608 */
[----:B------:R-:W-:-:S05]  /*0390*/  SHF.R.U64 R5, R5, 0x4, R8 ;  /* 0x0000000405057819 */ /* 0x000fca0000001208 */
[----:B------:R3:W-:Y:S01]  /*03a0*/  STS [UR28+0xc], R5 ;  /* 0x00000c05ff007988 */ /* 0x0007e2000800081c */
[----:B-1----:R-:W-:Y:S02]  /*03b0*/  LOP3.LUT R4, R4, 0x7, RZ, 0xb8, !PT ;  /* 0x0000000704047812 */ /* 0x002fe400078eb8ff */
[----:B--2---:R-:W-:-:S03]  /*03c0*/  LOP3.LUT R3, R3, 0xf, R10, 0xb8, !PT ;  /* 0x0000000f03037812 */ /* 0x004fc600078eb80a */
[----:B------:R3:W-:Y:S04]  /*03d0*/  STS [UR28+0x34], R4 ;  /* 0x00003404ff007988 */ /* 0x0007e8000800081c */
[----:B------:R3:W-:Y:S02]  /*03e0*/  STS [UR28+0x1c], R3 ;  /* 0x00001c03ff007988 */ /* 0x0007e4000800081c */
.L_x_5:
[----:B------:R-:W-:Y:S05]  /*03f0*/  BSYNC B0 ;  /* 0x0000000000007941 */ /* 0x000fea0003800000 */
.L_x_4:
[----:B------:R-:W-:Y:S04]  /*0400*/  BSSY B1, `(.L_x_6) ;  /* 0x000001a000017945 */ /* 0x000fe80003800000 */
[----:B------:R-:W-:Y:S04]  /*0410*/  BSSY B0, `(.L_x_7) ;  /* 0x0000015000007945 */ /* 0x000fe80003800000 */
[----:B------:R-:W-:Y:S05]  /*0420*/  @P2 BRA `(.L_x_8) ;  /* 0x0000000000202947 */ /* 0x000fea0003800000 */
[----:B-123--:R-:W1:Y:S02]  /*0430*/  LDS R3, [UR28+0x34] ;  /* 0x0000341cff037984 */ /* 0x00ee640008000800 */
[----:B-1----:R-:W-:-:S05]  /*0440*/  LOP3.LUT R3, R3, 0x38, RZ, 0xb8, !PT ;  /* 0x0000003803037812 */ /* 0x002fca00078eb8ff */
[----:B------:R1:W-:Y:S01]  /*0450*/  STS [UR28+0x34], R3 ;  /* 0x00003403ff007988 */ /* 0x0003e2000800081c */
[----:B------:R-:W-:Y:S05]  /*0460*/  @P2 BRA `(.L_x_9) ;  /* 0x0000000000202947 */ /* 0x000fea0003800000 */
[----:B-1----:R-:W1:Y:S01]  /*0470*/  LDS R3, [UR28+0x8] ;  /* 0x0000081cff037984 */ /* 0x002e620008000800 */
[----:B------:R-:W-:-:S05]  /*0480*/  IMAD.MOV.U32 R4, RZ, RZ, 0x780 ;  /* 0x00000780ff047424 */ /* 0x000fca00078e00ff */
[----:B-1----:R-:W-:-:S05]  /*0490*/  LOP3.LUT R3, R3, 0x300, R4, 0xd8, !PT ;  /* 0x0000030003037812 */ /* 0x002fca00078ed804 */
[----:B------:R4:W-:Y:S02]  /*04a0*/  STS [UR28+0x8], R3 ;  /* 0x00000803ff007988 */ /* 0x0009e4000800081c */
.L_x_8:
[----:B------:R-:W-:Y:S05]  /*04b0*/  @P2 BRA `(.L_x_10) ;  /* 0x0000000000282947 */ /* 0x000fea0003800000 */
[----:B-1234-:R-:W1:Y:S02]  /*04c0*/  LDS R3, [UR28+0x8] ;  /* 0x0000081cff037984 */ /* 0x01ee640008000800 */
[----:B-1----:R-:W-:-:S05]  /*04d0*/  LOP3.LUT R3, R3, 0x1800, RZ, 0xb8, !PT ;  /* 0x0000180003037812 */ /* 0x002fca00078eb8ff */
[----:B------:R2:W-:Y:S02]  /*04e0*/  STS [UR28+0x8], R3 ;  /* 0x00000803ff007988 */ /* 0x0005e4000800081c */
.L_x_9:
[----:B------:R-:W-:Y:S05]  /*04f0*/  @P2 BREAK B0 ;  /* 0x0000000000002942 */ /* 0x000fea0003800000 */
[----:B------:R-:W-:Y:S05]  /*0500*/  @P2 BRA `(.L_x_11) ;  /* 0x0000000000242947 */ /* 0x000fea0003800000 */
[----:B------:R-:W3:Y:S01]  /*0510*/  LDS R4, [UR28+0x8] ;  /* 0x0000081cff047984 */ /* 0x000ee20008000800 */
[----:B-12---:R-:W-:-:S05]  /*0520*/  IMAD.MOV.U32 R3, RZ, RZ, 0x6000 ;  /* 0x00006000ff037424 */ /* 0x006fca00078e00ff */
[----:B---3--:R-:W-:-:S04]  /*0530*/  LOP3.LUT R3, R4, 0x6000, R3, 0xd8, !PT ;  /* 0x0000600004037812 */ /* 0x008fc800078ed803 */
[----:B------:R-:W-:-:S05]  /*0540*/  LOP3.LUT R3, R3, 0x400000, RZ, 0xb8, !PT ;  /* 0x0040000003037812 */ /* 0x000fca00078eb8ff */
[----:B------:R5:W-:Y:S02]  /*0550*/  STS [UR28+0x8], R3 ;  /* 0x00000803ff007988 */ /* 0x000be4000800081c */
.L_x_10:
[----:B------:R-:W-:Y:S05]  /*0560*/  BSYNC B0 ;  /* 0x0000000000007941 */ /* 0x000fea0003800000 */
.L_x_7:
[----:B-12345:R-:W1:Y:S02]  /*0570*/  @!P2 LDS R3, [UR28+0x8] ;  /* 0x0000081cff03a984 */ /* 0x03ee640008000800 */
[----:B-1----:R-:W-:-:S05]  /*0580*/  @!P2 LOP3.LUT R3, R3, 0x8000, RZ, 0xb8, !PT ;  /* 0x000080000303a812 */ /* 0x002fca00078eb8ff */
[----:B------:R3:W-:Y:S02]  /*0590*/  @!P2 STS [UR28+0x8], R3 ;  /* 0x00000803ff00a988 */ /* 0x0007e4000800081c */
.L_x_11:
[----:B------:R-:W-:Y:S05]  /*05a0*/  BSYNC B1 ;  /* 0x0000000000017941 */ /* 0x000fea0003800000 */
.L_x_6:
[----:B------:R-:W-:Y:S05]  /*05b0*/  WARPSYNC.ALL ;  /* 0x0000000000007948 */ /* 0x000fea0003800000 */
[----:B------:R-:W4:Y:S02]  /*05c0*/  LDC R7, c[0x0][0x22c] ;  /* 0x00008b00ff077b82 */ /* 0x000f240000000800 */
[----:B----4-:R-:W-:Y:S01]  /*05d0*/  VIADD R7, R7, 0xffffffff ;  /* 0xffffffff07077836 */ /* 0x010fe20000000000 */
[----:B------:R-:W-:Y:S06]  /*05e0*/  @P0 BRA `(.L_x_12) ;  /* 0x0000000000280947 */ /* 0x000fec0003800000 */
[----:B-123--:R-:W1:Y:S01]  /*05f0*/  S2R R3, SR_LANEID ;  /* 0x0000000000037919 */ /* 0x00ee620000000000 */
[----:B------:R-:W-:Y:S05]  /*0600*/  WARPSYNC.ALL ;  /* 0x0000000000007948 */ /* 0x000fea0003800000 */
[----:B-1----:R-:W-:-:S05]  /*0610*/  IMAD.SHL.U32 R3, R3, 0x4, RZ ;  /* 0x0000000403037824 */ /* 0x002fca00078e00ff */
[----:B------:R-:W1:Y:S01]  /*0620*/  LDS R9, [R3+UR28] ;  /* 0x0000001c03097984 */ /* 0x000e620008000800 */
[----:B------:R-:W-:-:S05]  /*0630*/  IADD3 R4, P1, R3, UR6, RZ ;  /* 0x0000000603047c10 */ /* 0x000fca000ff3e0ff */
[----:B------:R-:W-:-:S05]  /*0640*/  IMAD.X R5, RZ, RZ, UR7, P1 ;  /* 0x00000007ff057e24 */ /* 0x000fca00088e06ff */
[----:B-1----:R4:W5:Y:S01]  /*0650*/  ATOMG.E.EXCH.STRONG.GPU PT, RZ, [R4], R9 ;  /* 0x0000000904ff73a8 */ /* 0x00296200041ee100 */
[----:B------:R-:W-:-:S04]  /*0660*/  DEPBAR {5,4,3,2,1,0} ;  /* 0x0000003f0000791a */ /* 0x000fc80000000000 */
[----:B------:R4:W-:Y:S01]  /*0670*/  UTMACCTL.IV [UR6] ;  /* 0x00000000060079b9 */ /* 0x0009e20008000000 */
[----:B------:R-:W-:Y:S01]  /*0680*/  NOP ;  /* 0x0000000000007918 */ /* 0x000fe20000000000 */
.L_x_12:
[----:B------:R-:W-:Y:S05]  /*0690*/  @P0 BRA `(.L_x_13) ;  /* 0x00000000000c0947 */ /* 0x000fea0003800000 */
[----:B------:R0:W-:Y:S01]  /*06a0*/  UTMACMDFLUSH ;  /* 0x00000000000079b7 */ /* 0x0001e20000000000 */
[----:B------:R-:W-:Y:S05]  /*06b0*/  @P0 BRA `(.L_x_13) ;  /* 0x0000000000040947 */ /* 0x000fea0003800000 */
[----:B------:R-:W-:-:S04]  /*06c0*/  DEPBAR.LE SB0, 0x0 ;  /* 0x000080000000791a */ /* 0x000fc80000000000 */
.L_x_13:
[----:B------:R-:W-:Y:S05]  /*06d0*/  WARPSYNC.ALL ;  /* 0x0000000000007948 */ /* 0x000fea0003800000 */
[----:B-----5:R-:W-:Y:S06]  /*06e0*/  BAR.SYNC.DEFER_BLOCKING 0x0 ;  /* 0x0000000000007b1d */ /* 0x020fec0000010000 */
[----:B------:R-:W-:Y:S02]  /*06f0*/  BSSY B1, `(.L_x_14) ;  /* 0x000000b000017945 */ /* 0x000fe40003800000 */
[----:B------:R-:W-:Y:S06]  /*0700*/  BAR.SYNC.DEFER_BLOCKING 0x0 ;  /* 0x0000000000007b1d */ /* 0x000fec0000010000 */
[----:B------:R5:W-:Y:S01]  /*0710*/  @!P0 STS [R12], RZ ;  /* 0x000000ff0c008388 */ /* 0x000be20000000800 */
[----:B------:R-:W-:Y:S01]  /*0720*/  NOP ;  /* 0x0000000000007918 */ /* 0x000fe20000000000 */
[----:B------:R-:W-:Y:S05]  /*0730*/  @P2 BRA `(.L_x_15) ;  /* 0x0000000000182947 */ /* 0x000fea0003800000 */
[----:B-123--:R-:W1:Y:S01]  /*0740*/  LDS R3, [UR28+0x8] ;  /* 0x0000081cff037984 */ /* 0x00ee620008000800 */
[----:B----4-:R-:W2:Y:S01]  /*0750*/  LDC.64 R8, c[0x0][0x218] ;  /* 0x00008600ff087b82 */ /* 0x010ea20000000a00 */
[----:B------:R-:W-:Y:S02]  /*0760*/  IMAD.MOV.U32 R4, RZ, RZ, 0x70 ;  /* 0x00000070ff047424 */ /* 0x000fe400078e00ff */
[----:B--2---:R2:W-:Y:S03]  /*0770*/  STS.64 [UR28], R8 ;  /* 0x00000008ff007988 */ /* 0x0045e60008000a1c */
[----:B-1----:R-:W-:-:S05]  /*0780*/  LOP3.LUT R3, R3, 0x10, R4, 0xd8, !PT ;  /* 0x0000001003037812 */ /* 0x002fca00078ed804 */
[----:B------:R2:W-:Y:S02]  /*0790*/  STS [UR28+0x8], R3 ;  /* 0x00000803ff007988 */ /* 0x0005e4000800081c */
.L_x_15:
[----:B----4-:R-:W-:Y:S05]  /*07a0*/  BSYNC B1 ;  /* 0x0000000000017941 */ /* 0x010fea0003800000 */
.L_x_14:
[----:B------:R-:W-:Y:S04]  /*07b0*/  BSSY B1, `(.L_x_16) ;  /* 0x000000a000017945 */ /* 0x000fe80003800000 */
[----:B------:R-:W-:Y:S05]  /*07c0*/  @P2 BRA `(.L_x_17) ;  /* 0x0000000000202947 */ /* 0x000fea0003800000 */
[----:B-123--:R-:W1:Y:S01]  /*07d0*/  LDS R3, [UR28+0x34] ;  /* 0x0000341cff037984 */ /* 0x00ee620008000800 */
[----:B------:R-:W-:Y:S02]  /*07e0*/  IMAD.MOV.U32 R8, RZ, RZ, 0x3f000000 ;  /* 0x3f000000ff087424 */ /* 0x000fe400078e00ff */
[----:B------:R-:W-:Y:S01]  /*07f0*/  @!P2 IMAD.MOV.U32 R4, RZ, RZ, 0x3f ;  /* 0x0000003fff04a424 */ /* 0x000fe200078e00ff */
[----:B------:R-:W2:Y:S02]  /*0800*/  @!P2 LDS R5, [UR28+0x38] ;  /* 0x0000381cff05a984 */ /* 0x000ea40008000800 */
[----:B-1----:R-:W-:Y:S02]  /*0810*/  LOP3.LUT R3, R3, 0xff000000, R8, 0xb8, !PT ;  /* 0xff00000003037812 */ /* 0x002fe400078eb808 */
[----:B--2---:R-:W-:-:S03]  /*0820*/  @!P2 LOP3.LUT R4, R5, 0xff, R4, 0xb8, !PT ;  /* 0x000000ff0504a812 */ /* 0x004fc600078eb804 */
[----:B------:R4:W-:Y:S04]  /*0830*/  STS [UR28+0x34], R3 ;  /* 0x00003403ff007988 */ /* 0x0009e8000800081c */
[----:B------:R4:W-:Y:S02]  /*0840*/  @!P2 STS [UR28+0x38], R4 ;  /* 0x00003804ff00a988 */ /* 0x0009e4000800081c */
.L_x_17:
[----:B------:R-:W-:Y:S05]  /*0850*/  BSYNC B1 ;  /* 0x0000000000017941 */ /* 0x000fea0003800000 */
.L_x_16:
[----:B------:R-:W-:Y:S04]  /*0860*/  BSSY B1, `(.L_x_18) ;  /* 0x0000004000017945 */ /* 0x000fe80003800000 */
[----:B------:R-:W-:Y:S05]  /*0870*/  @P2 BRA `(.L_x_19) ;  /* 0x0000000000082947 */ /* 0x000fea0003800000 */
[----:B------:R1:W-:Y:S04]  /*0880*/  STS [UR28+0x24], R13 ;  /* 0x0000240dff007988 */ /* 0x0003e8000800081c */
[----:B------:R1:W-:Y:S02]  /*0890*/  STS [UR28+0x20], R7 ;  /* 0x00002007ff007988 */ /* 0x0003e4000800081c */
.L_x_19:
[----:B------:R-:W-:Y:S05]  /*08a0*/  BSYNC B1 ;  /* 0x0000000000017941 */ /* 0x000fea0003800000 */
.L_x_18:
[----:B------:R-:W-:Y:S04]  /*08b0*/  BSSY B1, `(.L_x_20) ;  /* 0x000000e000017945 */ /* 0x000fe80003800000 */
[----:B------:R-:W-:Y:S05]  /*08c0*/  @P2 BRA `(.L_x_21) ;  /* 0x0000000000302947 */ /* 0x000fea0003800000 */
[----:B----4-:R-:W4:Y:S01]  /*08d0*/  LDS R4, [UR28+0x34] ;  /* 0x0000341cff047984 */ /* 0x010f220008000800 */
[----:B------:R-:W4:Y:S03]  /*08e0*/  LDC.64 R10, c[0x0][0x240] ;  /* 0x00009000ff0a7b82 */ /* 0x000f260000000a00 */
[----:B-123--:R-:W1:Y:S01]  /*08f0*/  LDS R3, [UR28+0x1c] ;  /* 0x00001c1cff037984 */ /* 0x00ee620008000800 */
[C---:B----4-:R-:W-:Y:S01]  /*0900*/  SHF.L.U64.HI R8, R10.reuse, 0x1, R11 ;  /* 0x000000010a087819 */ /* 0x050fe2000001020b */
[----:B------:R-:W-:-:S03]  /*0910*/  IMAD.SHL.U32 R5, R10, 0x2, RZ ;  /* 0x000000020a057824 */ /* 0x000fc600078e00ff */
[--C-:B------:R-:W-:Y:S02]  /*0920*/  SHF.R.U32.HI R10, RZ, 0x4, R8.reuse ;  /* 0x00000004ff0a7819 */ /* 0x100fe40000011608 */
[----:B------:R-:W-:-:S05]  /*0930*/  SHF.R.U64 R5, R5, 0x4, R8 ;  /* 0x0000000405057819 */ /* 0x000fca0000001208 */
[----:B------:R2:W-:Y:S01]  /*0940*/  STS [UR28+0xc], R5 ;  /* 0x00000c05ff007988 */ /* 0x0005e2000800081c */
[----:B------:R-:W-:Y:S02]  /*0950*/  LOP3.LUT R4, R4, 0x7, RZ, 0xb8, !PT ;  /* 0x0000000704047812 */ /* 0x000fe400078eb8ff */
[----:B-1----:R-:W-:-:S03]  /*0960*/  LOP3.LUT R3, R3, 0xf, R10, 0xb8, !PT ;  /* 0x0000000f03037812 */ /* 0x002fc600078eb80a */
[----:B------:R2:W-:Y:S04]  /*0970*/  STS [UR28+0x34], R4 ;  /* 0x00003404ff007988 */ /* 0x0005e8000800081c */
[----:B------:R2:W-:Y:S02]  /*0980*/  STS [UR28+0x1c], R3 ;  /* 0x00001c03ff007988 */ /* 0x0005e4000800081c */
.L_x_21:
[----:B------:R-:W-:Y:S05]  /*0990*/  BSYNC B1 ;  /* 0x0000000000017941 */ /* 0x000fea0003800000 */
.L_x_20:
[----:B------:R-:W-:Y:S04]  /*09a0*/  BSSY B2, `(.L_x_22) ;  /* 0x000001a000027945 */ /* 0x000fe80003800000 */
[----:B------:R-:W-:Y:S04]  /*09b0*/  BSSY B1, `(.L_x_23) ;  /* 0x0000015000017945 */ /* 0x000fe80003800000 */
[----:B------:R-:W-:Y:S05]  /*09c0*/  @P2 BRA `(.L_x_24) ;  /* 0x0000000000202947 */ /* 0x000fea0003800000 */
[----:B-1234-:R-:W1:Y:S02]  /*09d0*/  LDS R3, [UR28+0x34] ;  /* 0x0000341cff037984 */ /* 0x01ee640008000800 */
[----:B-1----:R-:W-:-:S05]  /*09e0*/  LOP3.LUT R3, R3, 0x38, RZ, 0xb8, !PT ;  /* 0x0000003803037812 */ /* 0x002fca00078eb8ff */
[----:B------:R1:W-:Y:S01]  /*09f0*/  STS [UR28+0x34], R3 ;  /* 0x00003403ff007988 */ /* 0x0003e2000800081c */
[----:B------:R-:W-:Y:S05]  /*0a00*/  @P2 BRA `(.L_x_25) ;  /* 0x0000000000202947 */ /* 0x000fea0003800000 */
[----:B-1----:R-:W1:Y:S01]  /*0a10*/  LDS R3, [UR28+0x8] ;  /* 0x0000081cff037984 */ /* 0x002e620008000800 */
[----:B------:R-:W-:-:S05]  /*0a20*/  IMAD.MOV.U32 R4, RZ, RZ, 0x780 ;  /* 0x00000780ff047424 */ /* 0x000fca00078e00ff */
[----:B-1----:R-:W-:-:S05]  /*0a30*/  LOP3.LUT R3, R3, 0x300, R4, 0xd8, !PT ;  /* 0x0000030003037812 */ /* 0x002fca00078ed804 */
[----:B------:R1:W-:Y:S02]  /*0a40*/  STS [UR28+0x8], R3 ;  /* 0x00000803ff007988 */ /* 0x0003e4000800081c */
.L_x_24:
[----:B------:R-:W-:Y:S05]  /*0a50*/  @P2 BRA `(.L_x_26) ;  /* 0x0000000000282947 */ /* 0x000fea0003800000 */
[----:B-1234-:R-:W1:Y:S02]  /*0a60*/  LDS R3, [UR28+0x8] ;  /* 0x0000081cff037984 */ /* 0x01ee640008000800 */
[----:B-1----:R-:W-:-:S05]  /*0a70*/  LOP3.LUT R3, R3, 0x1800, RZ, 0xb8, !PT ;  /* 0x0000180003037812 */ /* 0x002fca00078eb8ff */
[----:B------:R2:W-:Y:S02]  /*0a80*/  STS [UR28+0x8], R3 ;  /* 0x00000803ff007988 */ /* 0x0005e4000800081c */
.L_x_25:
[----:B------:R-:W-:Y:S05]  /*0a90*/  @P2 BREAK B1 ;  /* 0x0000000000012942 */ /* 0x000fea0003800000 */
[----:B------:R-:W-:Y:S05]  /*0aa0*/  @P2 BRA `(.L_x_27) ;  /* 0x0000000000242947 */ /* 0x000fea0003800000 */
[----:B-12---:R-:W1:Y:S01]  /*0ab0*/  LDS R3, [UR28+0x8] ;  /* 0x0000081cff037984 */ /* 0x006e620008000800 */
[----:B------:R-:W-:-:S05]  /*0ac0*/  IMAD.MOV.U32 R4, RZ, RZ, 0x6000 ;  /* 0x00006000ff047424 */ /* 0x000fca00078e00ff */
[----:B-1----:R-:W-:-:S04]  /*0ad0*/  LOP3.LUT R3, R3, 0x6000, R4, 0xd8, !PT ;  /* 0x0000600003037812 */ /* 0x002fc800078ed804 */
[----:B------:R-:W-:-:S05]  /*0ae0*/  LOP3.LUT R3, R3, 0x400000, RZ, 0xb8, !PT ;  /* 0x0040000003037812 */ /* 0x000fca00078eb8ff */
[----:B------:R1:W-:Y:S02]  /*0af0*/  STS [UR28+0x8], R3 ;  /* 0x00000803ff007988 */ /* 0x0003e4000800081c */
.L_x_26:
[----:B------:R-:W-:Y:S05]  /*0b00*/  BSYNC B1 ;  /* 0x0000000000017941 */ /* 0x000fea0003800000 */
.L_x_23:
[----:B-1234-:R-:W1:Y:S02]  /*0b10*/  @!P2 LDS R3, [UR28+0x8] ;  /* 0x0000081cff03a984 */ /* 0x01ee640008000800 */
[----:B-1----:R-:W-:-:S05]  /*0b20*/  @!P2 LOP3.LUT R3, R3, 0x8000, RZ, 0xb8, !PT ;  /* 0x000080000303a812 */ /* 0x002fca00078eb8ff */
[----:B------:R3:W-:Y:S02]  /*0b30*/  @!P2 STS [UR28+0x8], R3 ;  /* 0x00000803ff00a988 */ /* 0x0007e4000800081c */
.L_x_27:
[----:B------:R-:W-:Y:S05]  /*0b40*/  BSYNC B2 ;  /* 0x0000000000027941 */ /* 0x000fea0003800000 */
.L_x_22:
[----:B------:R-:W-:Y:S05]  /*0b50*/  WARPSYNC.ALL ;  /* 0x0000000000007948 */ /* 0x000fea0003800000 */
[----:B------:R-:W-:-:S04]  /*0b60*/  UIADD3 UR9, UR10, 0x80, URZ ;  /* 0x000000800a097890 */ /* 0x000fc8000fffe03f */
[----:B------:R-:W-:-:S04]  /*0b70*/  UIADD3 UR8, UP0, UR9, UR12, URZ ;  /* 0x0000000c09087290 */ /* 0x000fc8000ff1e03f */
[----:B------:R-:W-:Y:S01]  /*0b80*/  ULEA.HI.X.SX32 UR9, UR9, UR13, 0x1, UP0 ;  /* 0x0000000d09097291 */ /* 0x000fe200080f0e3f */
[----:B------:R-:W-:Y:S11]  /*0b90*/  @P0 BRA `(.L_x_28) ;  /* 0x0000000000280947 */ /* 0x000ff60003800000 */
[----:B-123--:R-:W1:Y:S01]  /*0ba0*/  S2R R3, SR_LANEID ;  /* 0x0000000000037919 */ /* 0x00ee620000000000 */
[----:B------:R-:W-:Y:S05]  /*0bb0*/  WARPSYNC.ALL ;  /* 0x0000000000007948 */ /* 0x000fea0003800000 */
[----:B-1----:R-:W-:-:S05]  /*0bc0*/  IMAD.SHL.U32 R8, R3, 0x4, RZ ;  /* 0x0000000403087824 */ /* 0x002fca00078e00ff */
[----:B------:R-:W1:Y:S01]  /*0bd0*/  LDS R3, [R8+UR28] ;  /* 0x0000001c08037984 */ /* 0x000e620008000800 */
[----:B------:R-:W-:-:S05]  /*0be0*/  IADD3 R4, P1, R8, UR8, RZ ;  /* 0x0000000808047c10 */ /* 0x000fca000ff3e0ff */
[----:B------:R-:W-:-:S05]  /*0bf0*/  IMAD.X R5, RZ, RZ, UR9, P1 ;  /* 0x00000009ff057e24 */ /* 0x000fca00088e06ff */
[----:B-1----:R4:W2:Y:S01]  /*0c00*/  ATOMG.E.EXCH.STRONG.GPU PT, RZ, [R4], R3 ;  /* 0x0000000304ff73a8 */ /* 0x0028a200041ee100 */
[----:B------:R-:W-:-:S04]  /*0c10*/  DEPBAR {5,4,3,2,1,0} ;  /* 0x0000003f0000791a */ /* 0x000fc80000000000 */
[----:B------:R4:W-:Y:S01]  /*0c20*/  UTMACCTL.IV [UR8] ;  /* 0x00000000080079b9 */ /* 0x0009e20008000000 */
[----:B------:R-:W-:Y:S01]  /*0c30*/  NOP ;  /* 0x0000000000007918 */ /* 0x000fe20000000000 */
.L_x_28:
[----:B------:R-:W-:Y:S05]  /*0c40*/  @P0 BRA `(.L_x_29) ;  /* 0x00000000000c0947 */ /* 0x000fea0003800000 */
[----:B------:R0:W-:Y:S01]  /*0c50*/  UTMACMDFLUSH ;  /* 0x00000000000079b7 */ /* 0x0001e20000000000 */
[----:B------:R-:W-:Y:S05]  /*0c60*/  @P0 BRA `(.L_x_29) ;  /* 0x0000000000040947 */ /* 0x000fea0003800000 */
[----:B------:R-:W-:-:S04]  /*0c70*/  DEPBAR.LE SB0, 0x0 ;  /* 0x000080000000791a */ /* 0x000fc80000000000 */
.L_x_29:
[----:B------:R-:W-:Y:S05]  /*0c80*/  WARPSYNC.ALL ;  /* 0x0000000000007948 */ /* 0x000fea0003800000 */
[----:B--2---:R-:W-:Y:S06]  /*0c90*/  BAR.SYNC.DEFER_BLOCKING 0x0 ;  /* 0x0000000000007b1d */ /* 0x004fec0000010000 */
[----:B------:R-:W-:Y:S02]  /*0ca0*/  BSSY B2, `(.L_x_30) ;  /* 0x000000b000027945 */ /* 0x000fe40003800000 */
[----:B------:R-:W-:Y:S06]  /*0cb0*/  BAR.SYNC.DEFER_BLOCKING 0x0 ;  /* 0x0000000000007b1d */ /* 0x000fec0000010000 */
[----:B------:R2:W-:Y:S01]  /*0cc0*/  @!P0 STS [R12], RZ ;  /* 0x000000ff0c008388 */ /* 0x0005e20000000800 */
[----:B------:R-:W-:Y:S01]  /*0cd0*/  NOP ;  /* 0x0000000000007918 */ /* 0x000fe20000000000 */
[----:B------:R-:W-:Y:S05]  /*0ce0*/  @P2 BRA `(.L_x_31) ;  /* 0x0000000000182947 */ /* 0x000fea0003800000 */
[----:B-1-34-:R-:W1:Y:S01]  /*0cf0*/  LDS R3, [UR28+0x8] ;  /* 0x0000081cff037984 */ /* 0x01ae620008000800 */
[----:B------:R-:W3:Y:S01]  /*0d00*/  LDC.64 R8, c[0x0][0x220] ;  /* 0x00008800ff087b82 */ /* 0x000ee20000000a00 */
[----:B------:R-:W-:Y:S02]  /*0d10*/  IMAD.MOV.U32 R4, RZ, RZ, 0x70 ;  /* 0x00000070ff047424 */ /* 0x000fe400078e00ff */
[----:B---3--:R3:W-:Y:S03]  /*0d20*/  STS.64 [UR28], R8 ;  /* 0x00000008ff007988 */ /* 0x0087e60008000a1c */
[----:B-1----:R-:W-:-:S05]  /*0d30*/  LOP3.LUT R3, R3, 0x10, R4, 0xd8, !PT ;  /* 0x0000001003037812 */ /* 0x002fca00078ed804 */
[----:B------:R3:W-:Y:S02]  /*0d40*/  STS [UR28+0x8], R3 ;  /* 0x00000803ff007988 */ /* 0x0007e4000800081c */
.L_x_31:
[----:B----4-:R-:W-:Y:S05]  /*0d50*/  BSYNC B2 ;  /* 0x0000000000027941 */ /* 0x010fea0003800000 */
.L_x_30:
[----:B------:R-:W-:Y:S04]  /*0d60*/  BSSY B3, `(.L_x_32) ;  /* 0x0000011000037945 */ /* 0x000fe80003800000 */
[----:B------:R-:W-:Y:S04]  /*0d70*/  BSSY B2, `(.L_x_33) ;  /* 0x000000e000027945 */ /* 0x000fe80003800000 */
[----:B------:R-:W-:Y:S05]  /*0d80*/  @P2 BRA `(.L_x_34) ;  /* 0x0000000000242947 */ /* 0x000fea0003800000 */
[----:B-1-3--:R-:W1:Y:S01]  /*0d90*/  LDS R3, [UR28+0x34] ;  /* 0x0000341cff037984 */ /* 0x00ae620008000800 */
[----:B------:R-:W-:-:S05]  /*0da0*/  IMAD.MOV.U32 R4, RZ, RZ, 0x3f000000 ;  /* 0x3f000000ff047424 */ /* 0x000fca00078e00ff */
[----:B-1----:R-:W-:-:S05]  /*0db0*/  LOP3.LUT R3, R3, 0xff000000, R4, 0xb8, !PT ;  /* 0xff00000003037812 */ /* 0x002fca00078eb804 */
[----:B------:R1:W-:Y:S01]  /*0dc0*/  STS [UR28+0x34], R3 ;  /* 0x00003403ff007988 */ /* 0x0003e2000800081c */
[----:B------:R-:W-:Y:S05]  /*0dd0*/  @P2 BRA `(.L_x_35) ;  /* 0x00000000001c2947 */ /* 0x000fea0003800000 */
[----:B-1----:R-:W1:Y:S01]  /*0de0*/  LDS R3, [UR28+0x38] ;  /* 0x0000381cff037984 */ /* 0x002e620008000800 */
[----:B------:R-:W-:-:S05]  /*0df0*/  IMAD.MOV.U32 R4, RZ, RZ, 0xff ;  /* 0x000000ffff047424 */ /* 0x000fca00078e00ff */
[----:B-1----:R-:W-:-:S05]  /*0e00*/  LOP3.LUT R3, R3, 0xff, R4, 0xb8, !PT ;  /* 0x000000ff03037812 */ /* 0x002fca00078eb804 */
[----:B------:R4:W-:Y:S02]  /*0e10*/  STS [UR28+0x38], R3 ;  /* 0x00003803ff007988 */ /* 0x0009e4000800081c */
.L_x_34:
[----:B------:R-:W-:Y:S05]  /*0e20*/  @P2 BREAK B2 ;  /* 0x0000000000022942 */ /* 0x000fea0003800000 */
[----:B------:R-:W-:Y:S05]  /*0e30*/  @P2 BRA `(.L_x_36) ;  /* 0x00000000000c2947 */ /* 0x000fea0003800000 */
[----:B------:R1:W-:Y:S02]  /*0e40*/  STS [UR28+0x20], R7 ;  /* 0x00002007ff007988 */ /* 0x0003e4000800081c */
.L_x_35:
[----:B------:R-:W-:Y:S05]  /*0e50*/  BSYNC B2 ;  /* 0x0000000000027941 */ /* 0x000fea0003800000 */
.L_x_33:
[----:B------:R1:W-:Y:S02]  /*0e60*/  @!P2 STS [UR28+0x24], R6 ;  /* 0x00002406ff00a988 */ /* 0x0003e4000800081c */
.L_x_36:
[----:B------:R-:W-:Y:S05]  /*0e70*/  BSYNC B3 ;  /* 0x0000000000037941 */ /* 0x000fea0003800000 */
.L_x_32:
[----:B------:R-:W-:Y:S05]  /*0e80*/  WARPSYNC.ALL ;  /* 0x0000000000007948 */ /* 0x000fea0003800000 */
[----:B------:R-:W-:Y:S04]  /*0e90*/  BSSY B3, `(.L_x_37) ;  /* 0x000000e000037945 */ /* 0x000fe80003800000 */
[----:B------:R-:W-:Y:S05]  /*0ea0*/  @P2 BRA `(.L_x_38) ;  /* 0x0000000000302947 */ /* 0x000fea0003800000 */
[----:B------:R-:W5:Y:S01]  /*0eb0*/  LDS R4, [UR28+0x34] ;  /* 0x0000341cff047984 */ /* 0x000f620008000800 */
[----:B---3--:R-:W3:Y:S03]  /*0ec0*/  LDC.64 R8, c[0x0][0x248] ;  /* 0x00009200ff087b82 */ /* 0x008ee60000000a00 */
[----:B-1--4-:R-:W1:Y:S01]  /*0ed0*/  LDS R3, [UR28+0x1c] ;  /* 0x00001c1cff037984 */ /* 0x012e620008000800 */
[C---:B---3--:R-:W-:Y:S01]  /*0ee0*/  SHF.L.U64.HI R6, R8.reuse, 0x1, R9 ;  /* 0x0000000108067819 */ /* 0x048fe20000010209 */
[----:B------:R-:W-:-:S03]  /*0ef0*/  IMAD.SHL.U32 R5, R8, 0x2, RZ ;  /* 0x0000000208057824 */ /* 0x000fc600078e00ff */
[--C-:B------:R-:W-:Y:S02]  /*0f00*/  SHF.R.U32.HI R8, RZ, 0x4, R6.reuse ;  /* 0x00000004ff087819 */ /* 0x100fe40000011606 */
[----:B------:R-:W-:-:S05]  /*0f10*/  SHF.R.U64 R5, R5, 0x4, R6 ;  /* 0x0000000405057819 */ /* 0x000fca0000001206 */
[----:B------:R3:W-:Y:S01]  /*0f20*/  STS [UR28+0xc], R5 ;  /* 0x00000c05ff007988 */ /* 0x0007e2000800081c */
[----:B-----5:R-:W-:Y:S02]  /*0f30*/  LOP3.LUT R4, R4, 0x7, RZ, 0xb8, !PT ;  /* 0x0000000704047812 */ /* 0x020fe400078eb8ff */
[----:B-1----:R-:W-:-:S03]  /*0f40*/  LOP3.LUT R3, R3, 0xf, R8, 0xb8, !PT ;  /* 0x0000000f03037812 */ /* 0x002fc600078eb808 */
[----:B------:R3:W-:Y:S04]  /*0f50*/  STS [UR28+0x34], R4 ;  /* 0x00003404ff007988 */ /* 0x0007e8000800081c */
[----:B------:R3:W-:Y:S02]  /*0f60*/  STS [UR28+0x1c], R3 ;  /* 0x00001c03ff007988 */ /* 0x0007e4000800081c */
.L_x_38:
[----:B------:R-:W-:Y:S05]  /*0f70*/  BSYNC B3 ;  /* 0x0000000000037941 */ /* 0x000fea0003800000 */
.L_x_37:
[----:B------:R-:W-:Y:S04]  /*0f80*/  BSSY B3, `(.L_x_39) ;  /* 0x000001a000037945 */ /* 0x000fe80003800000 */
[----:B------:R-:W-:Y:S04]  /*0f90*/  BSSY B4, `(.L_x_40) ;  /* 0x0000015000047945 */ /* 0x000fe80003800000 */
[----:B------:R-:W-:Y:S05]  /*0fa0*/  @P2 BRA `(.L_x_41) ;  /* 0x0000000000202947 */ /* 0x000fea0003800000 */
[----:B-1-34-:R-:W1:Y:S02]  /*0fb0*/  LDS R3, [UR28+0x34] ;  /* 0x0000341cff037984 */ /* 0x01ae640008000800 */
[----:B-1----:R-:W-:-:S05]  /*0fc0*/  LOP3.LUT R3, R3, 0x38, RZ, 0xb8, !PT ;  /* 0x0000003803037812 */ /* 0x002fca00078eb8ff */
[----:B------:R1:W-:Y:S01]  /*0fd0*/  STS [UR28+0x34], R3 ;  /* 0x00003403ff007988 */ /* 0x0003e2000800081c */
[----:B------:R-:W-:Y:S05]  /*0fe0*/  @P2 BRA `(.L_x_42) ;  /* 0x0000000000202947 */ /* 0x000fea0003800000 */
[----:B-1----:R-:W1:Y:S01]  /*0ff0*/  LDS R3, [UR28+0x8] ;  /* 0x0000081cff037984 */ /* 0x002e620008000800 */
[----:B------:R-:W-:-:S05]  /*1000*/  IMAD.MOV.U32 R4, RZ, RZ, 0x780 ;  /* 0x00000780ff047424 */ /* 0x000fca00078e00ff */
[----:B-1----:R-:W-:-:S05]  /*1010*/  LOP3.LUT R3, R3, 0x300, R4, 0xd8, !PT ;  /* 0x0000030003037812 */ /* 0x002fca00078ed804 */
[----:B------:R1:W-:Y:S02]  /*1020*/  STS [UR28+0x8], R3 ;  /* 0x00000803ff007988 */ /* 0x0003e4000800081c */
.L_x_41:
[----:B------:R-:W-:Y:S05]  /*1030*/  @P2 BRA `(.L_x_43) ;  /* 0x0000000000282947 */ /* 0x000fea0003800000 */
[----:B-1-34-:R-:W1:Y:S02]  /*1040*/  LDS R3, [UR28+0x8] ;  /* 0x0000081cff037984 */ /* 0x01ae640008000800 */
[----:B-1----:R-:W-:-:S05]  /*1050*/  LOP3.LUT R3, R3, 0x1800, RZ, 0xb8, !PT ;  /* 0x0000180003037812 */ /* 0x002fca00078eb8ff */
[----:B------:R3:W-:Y:S02]  /*1060*/  STS [UR28+0x8], R3 ;  /* 0x00000803ff007988 */ /* 0x0007e4000800081c */
.L_x_42:
[----:B------:R-:W-:Y:S05]  /*1070*/  @P2 BREAK B4 ;  /* 0x0000000000042942 */ /* 0x000fea0003800000 */
[----:B------:R-:W-:Y:S05]  /*1080*/  @P2 BRA `(.L_x_44) ;  /* 0x0000000000242947 */ /* 0x000fea0003800000 */
[----:B-1-3--:R-:W1:Y:S01]  /*1090*/  LDS R3, [UR28+0x8] ;  /* 0x0000081cff037984 */ /* 0x00ae620008000800 */
[----:B------:R-:W-:-:S05]  /*10a0*/  IMAD.MOV.U32 R4, RZ, RZ, 0x6000 ;  /* 0x00006000ff047424 */ /* 0x000fca00078e00ff */
[----:B-1----:R-:W-:-:S04]  /*10b0*/  LOP3.LUT R3, R3, 0x6000, R4, 0xd8, !PT ;  /* 0x0000600003037812 */ /* 0x002fc800078ed804 */
[----:B------:R-:W-:-:S05]  /*10c0*/  LOP3.LUT R3, R3, 0x400000, RZ, 0xb8, !PT ;  /* 0x0040000003037812 */ /* 0x000fca00078eb8ff */
[----:B------:R1:W-:Y:S02]  /*10d0*/  STS [UR28+0x8], R3 ;  /* 0x00000803ff007988 */ /* 0x0003e4000800081c */
.L_x_43:
[----:B------:R-:W-:Y:S05]  /*10e0*/  BSYNC B4 ;  /* 0x0000000000047941 */ /* 0x000fea0003800000 */
.L_x_40:
[----:B-1-34-:R-:W1:Y:S02]  /*10f0*/  @!P2 LDS R3, [UR28+0x8] ;  /* 0x0000081cff03a984 */ /* 0x01ae640008000800 */
[----:B-1----:R-:W-:-:S05]  /*1100*/  @!P2 LOP3.LUT R3, R3, 0x8000, RZ, 0xb8, !PT ;  /* 0x000080000303a812 */ /* 0x002fca00078eb8ff */
[----:B------:R4:W-:Y:S02]  /*1110*/  @!P2 STS [UR28+0x8], R3 ;  /* 0x00000803ff00a988 */ /* 0x0009e4000800081c */
.L_x_44:
[----:B------:R-:W-:Y:S05]  /*1120*/  BSYNC B3 ;  /* 0x0000000000037941 */ /* 0x000fea0003800000 */
.L_x_39:
[----:B------:R-:W-:Y:S05]  /*1130*/  WARPSYNC.ALL ;  /* 0x0000000000007948 */ /* 0x000fea0003800000 */
[----:B------:R-:W-:Y:S01]  /*1140*/  UIADD3 UR11, UR10, 0x100, URZ ;  /* 0x000001000a0b7890 */ /* 0x000fe2000fffe03f */
[----:B------:R-:W-:Y:S02]  /*1150*/  ISETP.GE.AND P1, PT, R14, 0x1, PT ;  /* 0x000000010e00780c */ /* 0x000fe40003f26270 */
[----:B------:R-:W-:Y:S02]  /*1160*/  CS2R R120, SRZ ;  /* 0x0000000000787805 */ /* 0x000fe4000001ff00 */
[----:B------:R-:W-:Y:S01]  /*1170*/  CS2R R122, SRZ ;  /* 0x00000000007a7805 */ /* 0x000fe2000001ff00 */
[----:B------:R-:W-:Y:S01]  /*1180*/  UIADD3 UR10, UP0, UR11, UR12, URZ ;  /* 0x0000000c0b0a7290 */ /* 0x000fe2000ff1e03f */
[----:B------:R-:W-:-:S02]  /*1190*/  CS2R R124, SRZ ;  /* 0x00000000007c7805 */ /* 0x000fc4000001ff00 */
[----:B------:R-:W-:Y:S02]  /*11a0*/  CS2R R126, SRZ ;  /* 0x00000000007e7805 */ /* 0x000fe4000001ff00 */
[----:B------:R-:W-:Y:S01]  /*11b0*/  CS2R R128, SRZ ;  /* 0x0000000000807805 */ /* 0x000fe2000001ff00 */
[----:B------:R-:W-:Y:S01]  /*11c0*/  ULEA.HI.X.SX32 UR11, UR11, UR13, 0x1, UP0 ;  /* 0x0000000d0b0b7291 */ /* 0x000fe200080f0e3f */
[----:B------:R-:W-:Y:S02]  /*11d0*/  CS2R R130, SRZ ;  /* 0x0000000000827805 */ /* 0x000fe4000001ff00 */
[----:B------:R-:W-:Y:S02]  /*11e0*/  CS2R R132, SRZ ;  /* 0x0000000000847805 */ /* 0x000fe4000001ff00 */
[----:B------:R-:W-:Y:S02]  /*11f0*/  CS2R R134, SRZ ;  /* 0x0000000000867805 */ /* 0x000fe4000001ff00 */
[----:B------:R-:W-:-:S02]  /*1200*/  CS2R R136, SRZ ;  /* 0x0000000000887805 */ /* 0x000fc4000001ff00 */
[----:B------:R-:W-:Y:S02]  /*1210*/  CS2R R138, SRZ ;  /* 0x00000000008a7805 */ /* 0x000fe4000001ff00 */
[----:B------:R-:W-:Y:S02]  /*1220*/  CS2R R140, SRZ ;  /* 0x00000000008c7805 */ /* 0x000fe4000001ff00 */
        /* <DEDUP_REMOVED lines=39> */
[----:B------:R-:W-:Y:S01]  /*14a0*/  CS2R R28, SRZ ;  /* 0x00000000001c7805 */ /* 0x000fe2000001ff00 */
[----:B------:R-:W-:Y:S01]  /*14b0*/  IMAD.MOV.U32 R30, RZ, RZ, RZ ;  /* 0x000000ffff1e7224 */ /* 0x000fe200078e00ff */
[----:B------:R-:W-:Y:S06]  /*14c0*/  @P0 BRA `(.L_x_45) ;  /* 0x0000000000280947 */ /* 0x000fec0003800000 */
[----:B-1-34-:R-:W1:Y:S01]  /*14d0*/  S2R R3, SR_LANEID ;  /* 0x0000000000037919 */ /* 0x01ae620000000000 */
[----:B------:R-:W-:Y:S05]  /*14e0*/  WARPSYNC.ALL ;  /* 0x0000000000007948 */ /* 0x000fea0003800000 */
[----:B-1----:R-:W-:-:S05]  /*14f0*/  IMAD.SHL.U32 R6, R3, 0x4, RZ ;  /* 0x0000000403067824 */ /* 0x002fca00078e00ff */
[----:B------:R-:W1:Y:S01]  /*1500*/  LDS R3, [R6+UR28] ;  /* 0x0000001c06037984 */ /* 0x000e620008000800 */
[----:B------:R-:W-:-:S05]  /*1510*/  IADD3 R4, P3, R6, UR10, RZ ;  /* 0x0000000a06047c10 */ /* 0x000fca000ff7e0ff */
[----:B------:R-:W-:-:S05]  /*1520*/  IMAD.X R5, RZ, RZ, UR11, P3 ;  /* 0x0000000bff057e24 */ /* 0x000fca00098e06ff */
[----:B-1----:R1:W3:Y:S01]  /*1530*/  ATOMG.E.EXCH.STRONG.GPU PT, RZ, [R4], R3 ;  /* 0x0000000304ff73a8 */ /* 0x0022e200041ee100 */
[----:B------:R-:W-:-:S04]  /*1540*/  DEPBAR {5,4,3,2,1,0} ;  /* 0x0000003f0000791a */ /* 0x000fc80000000000 */
[----:B------:R1:W-:Y:S01]  /*1550*/  UTMACCTL.IV [UR10] ;  /* 0x000000000a0079b9 */ /* 0x0003e20008000000 */
[----:B------:R-:W-:Y:S01]  /*1560*/  NOP ;  /* 0x0000000000007918 */ /* 0x000fe20000000000 */
.L_x_45:
[----:B------:R-:W-:Y:S05]  /*1570*/  @P0 BRA `(.L_x_46) ;  /* 0x00000000000c0947 */ /* 0x000fea0003800000 */
[----:B------:R0:W-:Y:S01]  /*1580*/  UTMACMDFLUSH ;  /* 0x00000000000079b7 */ /* 0x0001e20000000000 */
[----:B------:R-:W-:Y:S05]  /*1590*/  @P0 BRA `(.L_x_46) ;  /* 0x0000000000040947 */ /* 0x000fea0003800000 */
[----:B------:R-:W-:-:S04]  /*15a0*/  DEPBAR.LE SB0, 0x0 ;  /* 0x000080000000791a */ /* 0x000fc80000000000 */
.L_x_46:
[----:B------:R-:W-:Y:S05]  /*15b0*/  WARPSYNC.ALL ;  /* 0x0000000000007948 */ /* 0x000fea0003800000 */
[----:B---3--:R-:W-:Y:S01]  /*15c0*/  BAR.SYNC.DEFER_BLOCKING 0x0 ;  /* 0x0000000000007b1d */ /* 0x008fe20000010000 */
[----:B------:R-:W-:Y:S01]  /*15d0*/  USHF.L.U32 UR19, UR5, 0x8, URZ ;  /* 0x0000000805137899 */ /* 0x000fe2000800063f */
[----:B------:R-:W-:Y:S01]  /*15e0*/  IMAD.MOV.U32 R31, RZ, RZ, RZ ;  /* 0x000000ffff1f7224 */ /* 0x000fe200078e00ff */
[----:B------:R-:W-:Y:S02]  /*15f0*/  CS2R R32, SRZ ;  /* 0x0000000000207805 */ /* 0x000fe4000001ff00 */
[----:B------:R-:W-:-:S02]  /*1600*/  CS2R R34, SRZ ;  /* 0x0000000000227805 */ /* 0x000fc4000001ff00 */
[----:B------:R-:W-:Y:S01]  /*1610*/  CS2R R36, SRZ ;  /* 0x0000000000247805 */ /* 0x000fe2000001ff00 */
[----:B------:R-:W-:Y:S01]  /*1620*/  VOTEU.ALL UP0, P2 ;  /* 0x00000000003f7886 */ /* 0x000fe20001000000 */
[----:B------:R-:W-:Y:S01]  /*1630*/  UMOV UR12, 0x1 ;  /* 0x00000001000c7882 */ /* 0x000fe20000000000 */
[----:B------:R-:W-:Y:S01]  /*1640*/  VOTEU.ALL UP1, P2 ;  /* 0x00000000003f7886 */ /* 0x000fe20001020000 */
[----:B------:R-:W-:Y:S02]  /*1650*/  CS2R R38, SRZ ;  /* 0x0000000000267805 */ /* 0x000fe4000001ff00 */
[----:B------:R-:W-:Y:S01]  /*1660*/  CS2R R40, SRZ ;  /* 0x0000000000287805 */ /* 0x000fe2000001ff00 */
[----:B------:R-:W-:-:S04]  /*1670*/  @!UP0 UIADD3 UR14, -UR12, 0x100000, URZ ;  /* 0x001000000c0e8890 */ /* 0x000fc8000fffe13f */
[----:B------:R-:W-:Y:S02]  /*1680*/  @!UP0 USHF.L.U32 UR15, UR14, 0xb, URZ ;  /* 0x0000000b0e0f8899 */ /* 0x000fe4000800063f */
[----:B------:R-:W-:Y:S01]  /*1690*/  @!UP0 USHF.L.U32 UR14, UR14, 0x1, URZ ;  /* 0x000000010e0e8899 */ /* 0x000fe2000800063f */
[----:B------:R-:W-:Y:S01]  /*16a0*/  CS2R R42, SRZ ;  /* 0x00000000002a7805 */ /* 0x000fe2000001ff00 */
[----:B------:R-:W-:-:S04]  /*16b0*/  @!UP0 UIADD3 UR12, -UR12, 0x100000, URZ ;  /* 0x001000000c0c8890 */ /* 0x000fc8000fffe13f */
[----:B------:R-:W-:Y:S02]  /*16c0*/  @!UP0 USHF.L.U32 UR13, UR12, 0xb, URZ ;  /* 0x0000000b0c0d8899 */ /* 0x000fe4000800063f */
[----:B------:R-:W-:Y:S01]  /*16d0*/  @!UP0 USHF.L.U32 UR12, UR12, 0x1, URZ ;  /* 0x000000010c0c8899 */ /* 0x000fe2000800063f */
[----:B------:R-:W-:Y:S01]  /*16e0*/  CS2R R44, SRZ ;  /* 0x00000000002c7805 */ /* 0x000fe2000001ff00 */
[----:B------:R-:W-:Y:S01]  /*16f0*/  VOTEU.ALL UP0, P2 ;  /* 0x00000000003f7886 */ /* 0x000fe20001000000 */
[----:B------:R-:W-:Y:S02]  /*1700*/  CS2R R46, SRZ ;  /* 0x00000000002e7805 */ /* 0x000fe4000001ff00 */
[----:B------:R-:W-:Y:S02]  /*1710*/  CS2R R48, SRZ ;  /* 0x0000000000307805 */ /* 0x000fe4000001ff00 */
[----:B------:R-:W-:Y:S02]  /*1720*/  CS2R R50, SRZ ;  /* 0x0000000000327805 */ /* 0x000fe4000001ff00 */
[----:B------:R-:W-:-:S02]  /*1730*/  CS2R R52, SRZ ;  /* 0x0000000000347805 */ /* 0x000fc4000001ff00 */
[----:B------:R-:W-:Y:S01]  /*1740*/  CS2R R54, SRZ ;  /* 0x0000000000367805 */ /* 0x000fe2000001ff00 */
[----:B------:R-:W3:Y:S02]  /*1750*/  FENCE.VIEW.ASYNC.S ;  /* 0x00000000000073c6 */ /* 0x000ee40000000000 */
[----:B---3--:R3:W4:Y:S02]  /*1760*/  @!UP0 SYNCS.EXCH.64 URZ, [UR28+0x14000], UR14 ;  /* 0x0140000e1c3f85b2 */ /* 0x0087240008000100 */
[----:B----4-:R-:W-:Y:S01]  /*1770*/  BAR.SYNC.DEFER_BLOCKING 0x0 ;  /* 0x0000000000007b1d */ /* 0x010fe20000010000 */
[----:B---3--:R-:W-:-:S05]  /*1780*/  USHF.L.U32 UR14, UR4, 0x6, URZ ;  /* 0x00000006040e7899 */ /* 0x008fca000800063f */
[----:B------:R3:W4:Y:S01]  /*1790*/  @!UP1 SYNCS.EXCH.64 URZ, [UR28+0x14008], UR12 ;  /* 0x0140080c1c3f95b2 */ /* 0x0007220008000100 */
[----:B------:R-:W-:Y:S06]  /*17a0*/  @!P1 BRA `(.L_x_47) ;  /* 0x0000000800809947 */ /* 0x000fec0003800000 */
        /* <DEDUP_REMOVED lines=63> */
[----:B------:R-:W-:Y:S01]  /*1ba0*/  CS2R R54, SRZ ;  /* 0x0000000000367805 */ /* 0x000fe2000001ff00 */
[----:B------:R-:W-:Y:S01]  /*1bb0*/  UMOV UR29, URZ ;  /* 0x0000003f001d7c82 */ /* 0x000fe20008000000 */
[----:B------:R-:W-:-:S05]  /*1bc0*/  UMOV UR18, URZ ;  /* 0x0000003f00127c82 */ /* 0x000fca0008000000 */
.L_x_49:
[----:B----4-:R-:W-:Y:S01]  /*1bd0*/  BAR.SYNC.DEFER_BLOCKING 0x0 ;  /* 0x0000000000007b1d */ /* 0x010fe20000010000 */
[----:B------:R-:W-:Y:S01]  /*1be0*/  ULEA UR30, UR29, UR28, 0x3 ;  /* 0x0000001c1d1e7291 */ /* 0x000fe2000f8e183f */
[----:B-1----:R-:W-:Y:S01]  /*1bf0*/  @!P2 IMAD.MOV.U32 R4, RZ, RZ, 0xa000 ;  /* 0x0000a000ff04a424 */ /* 0x002fe200078e00ff */
[----:B------:R-:W-:Y:S01]  /*1c00*/  ELECT P0, URZ, PT ;  /* 0x00000000003f782f */ /* 0x000fe20003800000 */
[----:B------:R-:W-:Y:S01]  /*1c10*/  IMAD.U32 R3, RZ, RZ, UR31 ;  /* 0x0000001fff037e24 */ /* 0x000fe2000f8e00ff */
[----:B------:R-:W-:Y:S02]  /*1c20*/  ULEA UR16, UR29, UR28, 0xf ;  /* 0x0000001c1d107291 */ /* 0x000fe4000f8e783f */
[C---:B------:R-:W-:Y:S02]  /*1c30*/  ISETP.LT.U32.AND P0, PT, R2.reuse, 0x20, P0 ;  /* 0x000000200200780c */ /* 0x040fe40000701070 */
[----:B------:R-:W-:Y:S02]  /*1c40*/  ELECT P1, URZ, PT ;  /* 0x00000000003f782f */ /* 0x000fe40003820000 */
[----:B------:R-:W-:Y:S01]  /*1c50*/  SHF.L.U32 R3, R3, 0x1f, RZ ;  /* 0x0000001f03037819 */ /* 0x000fe200000006ff */
[----:B---3--:R-:W-:Y:S01]  /*1c60*/  ULEA UR12, UR29, UR28, 0xd ;  /* 0x0000001c1d0c7291 */ /* 0x008fe2000f8e683f */
[----:B------:R-:W-:Y:S01]  /*1c70*/  ISETP.LT.U32.AND P1, PT, R2, 0x20, P1 ;  /* 0x000000200200780c */ /* 0x000fe20000f21070 */
[----:B------:R-:W-:-:S02]  /*1c80*/  UMOV UR15, UR18 ;  /* 0x00000012000f7c82 */ /* 0x000fc40008000000 */
[----:B------:R-:W-:Y:S02]  /*1c90*/  UIADD3 UR12, UR12, 0x10000, URZ ;  /* 0x000100000c0c7890 */ /* 0x000fe4000fffe03f */
[----:B------:R-:W-:Y:S02]  /*1ca0*/  USHF.R.U32.HI UR24, URZ, 0x4, UR16 ;  /* 0x000000043f187899 */ /* 0x000fe40008011610 */
[----:B------:R-:W-:Y:S01]  /*1cb0*/  USHF.R.U32.HI UR26, URZ, 0x4, UR12 ;  /* 0x000000043f1a7899 */ /* 0x000fe2000801160c */
[----:B------:R-:W-:Y:S01]  /*1cc0*/  VOTEU.ANY UP0, P0 ;  /* 0x00000000003f7886 */ /* 0x000fe20000000100 */
[----:B------:R-:W-:Y:S01]  /*1cd0*/  VOTEU.ANY UP2, P0 ;  /* 0x00000000003f7886 */ /* 0x000fe20000040100 */
[----:B------:R-:W-:Y:S01]  /*1ce0*/  USGXT.U32 UR24, UR24, 0xe ;  /* 0x0000000e1818789a */ /* 0x000fe20008000000 */
[----:B------:R1:W-:Y:S01]  /*1cf0*/  @!P2 SYNCS.ARRIVE.TRANS64 RZ, [UR30+0x14000], R4 ;  /* 0x01400004ffffa9a7 */ /* 0x0003e2000800001e */
[----:B------:R3:W-:Y:S06]  /*1d00*/  MEMBAR.ALL.CTA ;  /* 0x0000000000007992 */ /* 0x0007ec0000008000 */
[----:B---3--:R-:W3:Y:S01]  /*1d10*/  FENCE.VIEW.ASYNC.S ;  /* 0x00000000000073c6 */ /* 0x008ee20000000000 */
[----:B------:R-:W-:Y:S01]  /*1d20*/  @UP0 UIADD3 UR17, UR30, 0x14000, URZ ;  /* 0x000140001e110890 */ /* 0x000fe2000fffe03f */
[----:B------:R-:W-:Y:S01]  /*1d30*/  @UP0 UMOV UR20, UR6 ;  /* 0x0000000600140c82 */ /* 0x000fe20008000000 */
[----:B------:R-:W-:Y:S01]  /*1d40*/  @UP0 UMOV UR21, UR7 ;  /* 0x0000000700150c82 */ /* 0x000fe20008000000 */
[----:B---3--:R-:W-:Y:S01]  /*1d50*/  VOTEU.ANY UP1, P1 ;  /* 0x00000000003f7886 */ /* 0x008fe20000820100 */
[----:B------:R-:W-:Y:S01]  /*1d60*/  VOTEU.ANY UP3, P1 ;  /* 0x00000000003f7886 */ /* 0x000fe20000860100 */
[----:B------:R-:W-:Y:S01]  /*1d70*/  USGXT.U32 UR26, UR26, 0xe ;  /* 0x0000000e1a1a789a */ /* 0x000fe20008000000 */
[----:B------:R-:W-:-:S02]  /*1d80*/  UMOV UR25, 0x40000040 ;  /* 0x4000004000197882 */ /* 0x000fc40000000000 */
[----:B------:R-:W-:Y:S01]  /*1d90*/  @UP1 UIADD3 UR13, UR30, 0x14000, URZ ;  /* 0x000140001e0d1890 */ /* 0x000fe2000fffe03f */
[----:B------:R-:W-:Y:S01]  /*1da0*/  @UP1 UMOV UR22, UR8 ;  /* 0x0000000800161c82 */ /* 0x000fe20008000000 */
[----:B------:R-:W-:Y:S01]  /*1db0*/  @UP1 UMOV UR23, UR9 ;  /* 0x0000000900171c82 */ /* 0x000fe20008000000 */
[----:B------:R-:W-:Y:S01]  /*1dc0*/  UMOV UR27, 0x40000040 ;  /* 0x40000040001b7882 */ /* 0x000fe20000000000 */
[----:B------:R-:W-:Y:S06]  /*1dd0*/  BAR.SYNC.DEFER_BLOCKING 0x0 ;  /* 0x0000000000007b1d */ /* 0x000fec0000010000 */
[----:B------:R1:W-:Y:S02]  /*1de0*/  @UP2 UTMALDG.2D [UR16], [UR20] ;  /* 0x00000010140025b4 */ /* 0x0003e40008008000 */
[----:B------:R-:W-:Y:S06]  /*1df0*/  BAR.SYNC.DEFER_BLOCKING 0x0 ;  /* 0x0000000000007b1d */ /* 0x000fec0000010000 */
[----:B------:R1:W-:Y:S02]  /*1e00*/  @UP3 UTMALDG.2D [UR12], [UR22] ;  /* 0x0000000c160035b4 */ /* 0x0003e40008008000 */
[----:B------:R-:W-:Y:S06]  /*1e10*/  BAR.SYNC.DEFER_BLOCKING 0x0 ;  /* 0x0000000000007b1d */ /* 0x000fec0000010000 */
[----:B------:R-:W3:Y:S02]  /*1e20*/  SYNCS.PHASECHK.TRANS64.TRYWAIT P0, [UR30+0x14000], R3 ;  /* 0x01400003ff0075a7 */ /* 0x000ee4000800015e */
[----:B-1-3--:R-:W-:Y:S05]  /*1e30*/  @!P0 BRA `(.L_x_48) ;  /* 0x0000000800a88947 */ /* 0x00afea0003800000 */
.L_x_50:
[----:B------:R-:W-:Y:S02]  /*1e40*/  WARPGROUP.DEPBAR.LE gsb0, 0x0 ;  /* 0x00008000000079c5 */ /* 0x000fe40000010000 */
[----:B------:R-:W-:Y:S01]  /*1e50*/  WARPGROUP.ARRIVE ;  /* 0x00000000000079c5 */ /* 0x000fe20000000000 */
[----:B------:R-:W-:Y:S01]  /*1e60*/  UIADD3 UR32, UP0, UR24, 0x2, URZ ;  /* 0x0000000218207890 */ /* 0x000fe2000ff1e03f */
[----:B------:R-:W1:Y:S01]  /*1e70*/  LDC R3, c[0x0][0x230] ;  /* 0x00008c00ff037b82 */ /* 0x000e620000000800 */
[----:B------:R-:W-:Y:S01]  /*1e80*/  UIADD3 UR34, UP1, UR26, 0x80, URZ ;  /* 0x000000801a227890 */ /* 0x000fe2000ff3e03f */
[----:B------:R-:W-:Y:S02]  /*1e90*/  UMOV UR12, URZ ;  /* 0x0000003f000c7c82 */ /* 0x000fe40008000000 */
[----:B------:R-:W-:Y:S01]  /*1ea0*/  HGMMA.64x64x16.F32 R120, gdesc[UR24].tnspB, R120 ;  /* 0x40e00000187879f0 */ /* 0x000fe20008700878 */
[----:B------:R-:W-:Y:S01]  /*1eb0*/  UMOV UR13, URZ ;  /* 0x0000003f000d7c82 */ /* 0x000fe20008000000 */
[----:B------:R-:W-:-:S02]  /*1ec0*/  UIADD3.X UR33, UR12, 0x40000040, URZ, UP0, !UPT ;  /* 0x400000400c217890 */ /* 0x000fc400087fe43f */
[----:B------:R-:W-:Y:S02]  /*1ed0*/  UIADD3.X UR35, UR13, 0x40000040, URZ, UP1, !UPT ;  /* 0x400000400d237890 */ /* 0x000fe40008ffe43f */
[----:B------:R-:W-:Y:S02]  /*1ee0*/  UIADD3.64 UR20, UR32, 0x2, URZ ;  /* 0x0000000220147897 */ /* 0x000fe4000fffe03f */
[----:B------:R-:W-:Y:S02]  /*1ef0*/  UIADD3.64 UR22, UR34, 0x80, URZ ;  /* 0x0000008022167897 */ /* 0x000fe4000fffe03f */
[----:B------:R-:W-:Y:S02]  /*1f00*/  UIADD3.64 UR36, UR32, 0x4, URZ ;  /* 0x0000000420247897 */ /* 0x000fe4000fffe03f */
[----:B------:R-:W-:Y:S02]  /*1f10*/  UIADD3.64 UR38, UR34, 0x100, URZ ;  /* 0x0000010022267897 */ /* 0x000fe4000fffe03f */
[----:B------:R-:W-:-:S02]  /*1f20*/  UIADD3.64 UR24, UR32, 0x1fe, URZ ;  /* 0x000001fe20187897 */ /* 0x000fc4000fffe03f */
[----:B------:R-:W-:Y:S01]  /*1f30*/  UIADD3.64 UR40, UR32, 0x200, URZ ;  /* 0x0000020020287897 */ /* 0x000fe2000fffe03f */
[----:B------:R-:W-:Y:S01]  /*1f40*/  UMOV UR42, UR34 ;  /* 0x00000022002a7c82 */ /* 0x000fe20008000000 */
[----:B------:R-:W-:Y:S01]  /*1f50*/  UMOV UR43, UR35 ;  /* 0x00000023002b7c82 */ /* 0x000fe20008000000 */
[----:B------:R-:W-:Y:S02]  /*1f60*/  UIADD3 UR18, UR18, 0x40, URZ ;  /* 0x0000004012127890 */ /* 0x000fe4000fffe03f */
[----:B------:R-:W-:-:S04]  /*1f70*/  UIADD3 UR29, UR29, 0x1, URZ ;  /* 0x000000011d1d7890 */ /* 0x000fc8000fffe03f */
[----:B-1----:R-:W-:Y:S01]  /*1f80*/  ISETP.LE.AND P0, PT, R3, UR18, PT ;  /* 0x0000001203007c0c */ /* 0x002fe2000bf03270 */
[----:B------:R-:W-:-:S04]  /*1f90*/  UISETP.NE.U32.AND UP0, UPT, UR29, 0x2, UPT ;  /* 0x000000021d00788c */ /* 0x000fc8000bf05070 */
[----:B------:R-:W-:Y:S02]  /*1fa0*/  USEL UR12, URZ, 0x1, UP0 ;  /* 0x000000013f0c7887 */ /* 0x000fe40008000000 */
[----:B------:R-:W-:Y:S02]  /*1fb0*/  USEL UR29, UR29, URZ, UP0 ;  /* 0x0000003f1d1d7287 */ /* 0x000fe40008000000 */
[----:B------:R-:W-:Y:S01]  /*1fc0*/  ULOP3.LUT UR31, UR31, UR12, URZ, 0x3c, !UPT ;  /* 0x0000000c1f1f7292 */ /* 0x000fe2000f8e3c3f */
[----:B------:R-:W-:Y:S04]  /*1fd0*/  HGMMA.64x64x16.F32 R120, gdesc[UR32].tnspB, R120 ;  /* 0x40e00000207879f0 */ /* 0x000fe80008700878 */
[----:B------:R-:W-:Y:S01]  /*1fe0*/  HGMMA.64x64x16.F32 R120, gdesc[UR20].tnspB, R120 ;  /* 0x40e00000147879f0 */ /* 0x000fe20008700878 */
[----:B------:R-:W-:-:S03]  /*1ff0*/  UIADD3.64 UR20, UR32, 0x202, URZ ;  /* 0x0000020220147897 */ /* 0x000fc6000fffe03f */
[----:B------:R-:W-:Y:S01]  /*2000*/  HGMMA.64x64x16.F32 R120, gdesc[UR36].tnspB, R120 ;  /* 0x40e00000247879f0 */ /* 0x000fe20008700878 */
[----:B------:R-:W-:-:S03]  /*2010*/  UIADD3.64 UR36, UR32, 0x204, URZ ;  /* 0x0000020420247897 */ /* 0x000fc6000fffe03f */
[----:B------:R-:W-:Y:S01]  /*2020*/  HGMMA.64x64x16.F32 R88, gdesc[UR24].tnspB, R88 ;  /* 0x40e00000185879f0 */ /* 0x000fe20008700858 */
[----:B------:R-:W-:-:S03]  /*2030*/  UIADD3.64 UR24, UR32, 0x3fe, URZ ;  /* 0x000003fe20187897 */ /* 0x000fc6000fffe03f */
[----:B------:R-:W-:Y:S01]  /*2040*/  HGMMA.64x64x16.F32 R88, gdesc[UR40].tnspB, R88 ;  /* 0x40e00000285879f0 */ /* 0x000fe20008700858 */
[----:B------:R-:W-:Y:S01]  /*2050*/  UIADD3.64 UR40, UR32, 0x400, URZ ;  /* 0x0000040020287897 */ /* 0x000fe2000fffe03f */
[----:B------:R-:W-:Y:S01]  /*2060*/  UMOV UR42, UR34 ;  /* 0x00000022002a7c82 */ /* 0x000fe20008000000 */
[----:B------:R-:W-:Y:S01]  /*2070*/  UMOV UR43, UR35 ;  /* 0x00000023002b7c82 */ /* 0x000fe20008000000 */
[----:B------:R-:W-:Y:S01]  /*2080*/  HGMMA.64x64x16.F32 R88, gdesc[UR20].tnspB, R88 ;  /* 0x40e00000145879f0 */ /* 0x000fe20008700858 */
[----:B------:R-:W-:-:S03]  /*2090*/  UIADD3.64 UR20, UR32, 0x402, URZ ;  /* 0x0000040220147897 */ /* 0x000fc6000fffe03f */
[----:B------:R-:W-:Y:S01]  /*20a0*/  HGMMA.64x64x16.F32 R88, gdesc[UR36].tnspB, R88 ;  /* 0x40e00000245879f0 */ /* 0x000fe20008700858 */
[----:B------:R-:W-:-:S03]  /*20b0*/  UIADD3.64 UR36, UR32, 0x404, URZ ;  /* 0x0000040420247897 */ /* 0x000fc6000fffe03f */
[----:B------:R-:W-:Y:S01]  /*20c0*/  HGMMA.64x64x16.F32 R56, gdesc[UR24].tnspB, R56 ;  /* 0x40e00000183879f0 */ /* 0x000fe20008700838 */
[----:B------:R-:W-:-:S03]  /*20d0*/  UIADD3.64 UR24, UR32, 0x5fe, URZ ;  /* 0x000005fe20187897 */ /* 0x000fc6000fffe03f */
[----:B------:R-:W-:Y:S04]  /*20e0*/  HGMMA.64x64x16.F32 R56, gdesc[UR40].tnspB, R56 ;  /* 0x40e00000283879f0 */ /* 0x000fe80008700838 */
[----:B------:R-:W-:Y:S01]  /*20f0*/  HGMMA.64x64x16.F32 R56, gdesc[UR20].tnspB, R56 ;  /* 0x40e00000143879f0 */ /* 0x000fe20008700838 */
[----:B------:R-:W-:-:S03]  /*2100*/  UIADD3.64 UR20, UR32, 0x602, URZ ;  /* 0x0000060220147897 */ /* 0x000fc6000fffe03f */
[----:B------:R-:W-:Y:S01]  /*2110*/  HGMMA.64x64x16.F32 R56, gdesc[UR36].tnspB, R56 ;  /* 0x40e00000243879f0 */ /* 0x000fe20008700838 */
[----:B------:R-:W-:-:S03]  /*2120*/  UIADD3.64 UR36, UR32, 0x604, URZ ;  /* 0x0000060420247897 */ /* 0x000fc6000fffe03f */
[----:B------:R-:W-:Y:S01]  /*2130*/  HGMMA.64x64x16.F32 R24, gdesc[UR24].tnspB, R24 ;  /* 0x40e00000181879f0 */ /* 0x000fe20008700818 */
[----:B------:R-:W-:Y:S01]  /*2140*/  UIADD3.64 UR24, UR32, 0x600, URZ ;  /* 0x0000060020187897 */ /* 0x000fe2000fffe03f */
[----:B------:R-:W-:Y:S01]  /*2150*/  UMOV UR26, UR34 ;  /* 0x00000022001a7c82 */ /* 0x000fe20008000000 */
[----:B------:R-:W-:-:S07]  /*2160*/  UMOV UR27, UR35 ;  /* 0x00000023001b7c82 */ /* 0x000fce0008000000 */
[----:B------:R-:W-:Y:S04]  /*2170*/  HGMMA.64x64x16.F32 R24, gdesc[UR24].tnspB, R24 ;  /* 0x40e00000181879f0 */ /* 0x000fe80008700818 */
[----:B------:R-:W-:Y:S04]  /*2180*/  HGMMA.64x64x16.F32 R24, gdesc[UR20].tnspB, R24 ;  /* 0x40e00000141879f0 */ /* 0x000fe80008700818 */
[----:B------:R-:W-:Y:S01]  /*2190*/  HGMMA.64x64x16.F32 R24, gdesc[UR36].tnspB, R24, gsb0 ;  /* 0x40e00000241879f0 */ /* 0x000fe20008000818 */
[----:B------:R-:W-:Y:S05]  /*21a0*/  @!P0 BRA `(.L_x_49) ;  /* 0xfffffff800888947 */ /* 0x000fea000383ffff */
.L_x_47:
[----:B------:R-:W-:Y:S02]  /*21b0*/  WARPGROUP.DEPBAR.LE gsb0, 0x0 ;  /* 0x00008000000079c5 */ /* 0x000fe40000010000 */
[----:B----4-:R-:W-:Y:S01]  /*21c0*/  BAR.SYNC.DEFER_BLOCKING 0x0 ;  /* 0x0000000000007b1d */ /* 0x010fe20000010000 */
[C---:B-1----:R-:W-:Y:S01]  /*21d0*/  IMAD.SHL.U32 R3, R0.reuse, 0x80, RZ ;  /* 0x0000008000037824 */ /* 0x042fe200078e00ff */
[----:B------:R-:W-:Y:S01]  /*21e0*/  ELECT P0, URZ, PT ;  /* 0x00000000003f782f */ /* 0x000fe20003800000 */
[----:B------:R-:W-:Y:S01]  /*21f0*/  IMAD.SHL.U32 R4, R0, 0x10, RZ ;  /* 0x0000001000047824 */ /* 0x000fe200078e00ff */
[----:B------:R-:W-:Y:S02]  /*2200*/  F2FP.F16.F32.PACK_AB R120, R121, R120 ;  /* 0x000000787978723e */ /* 0x000fe400000000ff */
[----:B------:R-:W-:Y:S01]  /*2210*/  LOP3.LUT R3, R3, 0x780, RZ, 0xc0, !PT ;  /* 0x0000078003037812 */ /* 0x000fe200078ec0ff */
[----:B------:R-:W-:Y:S01]  /*2220*/  UMOV UR29, UR14 ;  /* 0x0000000e001d7c82 */ /* 0x000fe20008000000 */
[----:B------:R-:W-:Y:S01]  /*2230*/  F2FP.F16.F32.PACK_AB R121, R123, R122 ;  /* 0x0000007a7b79723e */ /* 0x000fe200000000ff */
[----:B------:R-:W-:Y:S01]  /*2240*/  UMOV UR30, UR19 ;  /* 0x00000013001e7c82 */ /* 0x000fe20008000000 */
[----:B------:R-:W-:-:S02]  /*2250*/  LOP3.LUT R3, R3, 0x70, R4, 0xf8, !PT ;  /* 0x0000007003037812 */ /* 0x000fc400078ef804 */
[----:B------:R-:W-:Y:S02]  /*2260*/  F2FP.F16.F32.PACK_AB R88, R89, R88 ;  /* 0x000000585958723e */ /* 0x000fe400000000ff */
[----:B------:R-:W-:Y:S01]  /*2270*/  LOP3.LUT R3, R3, 0x10, R0, 0x78, !PT ;  /* 0x0000001003037812 */ /* 0x000fe200078e7800 */
[----:B------:R-:W-:Y:S01]  /*2280*/  IMAD.SHL.U32 R0, R0, 0x40, RZ ;  /* 0x0000004000007824 */ /* 0x000fe200078e00ff */
[----:B------:R-:W-:Y:S02]  /*2290*/  ISETP.LT.U32.AND P0, PT, R2, 0x20, P0 ;  /* 0x000000200200780c */ /* 0x000fe40000701070 */
[----:B------:R-:W-:Y:S02]  /*22a0*/  F2FP.F16.F32.PACK_AB R122, R125, R124 ;  /* 0x0000007c7d7a723e */ /* 0x000fe400000000ff */
[----:B------:R-:W-:Y:S02]  /*22b0*/  LOP3.LUT R0, R3, 0x1800, R0, 0xf8, !PT ;  /* 0x0000180003007812 */ /* 0x000fe400078ef800 */
[----:B------:R-:W-:Y:S01]  /*22c0*/  F2FP.F16.F32.PACK_AB R123, R127, R126 ;  /* 0x0000007e7f7b723e */ /* 0x000fe200000000ff */
[----:B------:R-:W1:Y:S02]  /*22d0*/  @!P2 SYNCS.CCTL.IV [UR28+0x14000] ;  /* 0x01400000ff00a9b1 */ /* 0x000e64000800001c */
[----:B-1----:R-:W-:Y:S01]  /*22e0*/  BAR.SYNC.DEFER_BLOCKING 0x0 ;  /* 0x0000000000007b1d */ /* 0x002fe20000010000 */
[C---:B------:R-:W-:Y:S01]  /*22f0*/  LOP3.LUT R3, R0.reuse, 0x20, RZ, 0x3c, !PT ;  /* 0x0000002000037812 */ /* 0x040fe200078e3cff */
[----:B------:R-:W-:Y:S01]  /*2300*/  VIADD R2, R0, UR28 ;  /* 0x0000001c00027c36 */ /* 0x000fe20008000000 */
[----:B------:R-:W-:-:S02]  /*2310*/  F2FP.F16.F32.PACK_AB R89, R91, R90 ;  /* 0x0000005a5b59723e */ /* 0x000fc400000000ff */
[----:B------:R-:W-:Y:S01]  /*2320*/  F2FP.F16.F32.PACK_AB R56, R57, R56 ;  /* 0x000000383938723e */ /* 0x000fe200000000ff */
[----:B------:R-:W-:Y:S01]  /*2330*/  VIADD R3, R3, UR28 ;  /* 0x0000001c03037c36 */ /* 0x000fe20008000000 */
[----:B------:R-:W-:Y:S01]  /*2340*/  F2FP.F16.F32.PACK_AB R90, R93, R92 ;  /* 0x0000005c5d5a723e */ /* 0x000fe200000000ff */
[----:B------:R-:W-:Y:S01]  /*2350*/  VOTEU.ANY UP0, P0 ;  /* 0x00000000003f7886 */ /* 0x000fe20000000100 */
[----:B------:R-:W-:Y:S01]  /*2360*/  F2FP.F16.F32.PACK_AB R91, R95, R94 ;  /* 0x0000005e5f5b723e */ /* 0x000fe200000000ff */
[----:B------:R-:W-:Y:S01]  /*2370*/  VOTEU.ANY UP1, P0 ;  /* 0x00000000003f7886 */ /* 0x000fe20000020100 */
[----:B------:R-:W-:Y:S02]  /*2380*/  F2FP.F16.F32.PACK_AB R57, R59, R58 ;  /* 0x0000003a3b39723e */ /* 0x000fe400000000ff */
[----:B------:R-:W-:Y:S01]  /*2390*/  F2FP.F16.F32.PACK_AB R24, R25, R24 ;  /* 0x000000181918723e */ /* 0x000fe200000000ff */
[----:B---3--:R-:W-:Y:S01]  /*23a0*/  @UP0 UMOV UR12, UR10 ;  /* 0x0000000a000c0c82 */ /* 0x008fe20008000000 */
[----:B------:R-:W-:Y:S01]  /*23b0*/  F2FP.F16.F32.PACK_AB R128, R129, R128 ;  /* 0x000000808180723e */ /* 0x000fe200000000ff */
[----:B------:R-:W-:Y:S01]  /*23c0*/  @UP0 UMOV UR13, UR11 ;  /* 0x0000000b000d0c82 */ /* 0x000fe20008000000 */
[----:B------:R-:W-:-:S02]  /*23d0*/  F2FP.F16.F32.PACK_AB R58, R61, R60 ;  /* 0x0000003c3d3a723e */ /* 0x000fc400000000ff */
[----:B------:R-:W-:Y:S02]  /*23e0*/  F2FP.F16.F32.PACK_AB R59, R63, R62 ;  /* 0x0000003e3f3b723e */ /* 0x000fe400000000ff */
[----:B------:R-:W-:Y:S02]  /*23f0*/  F2FP.F16.F32.PACK_AB R25, R27, R26 ;  /* 0x0000001a1b19723e */ /* 0x000fe400000000ff */
[----:B------:R-:W-:Y:S01]  /*2400*/  F2FP.F16.F32.PACK_AB R129, R131, R130 ;  /* 0x000000828381723e */ /* 0x000fe200000000ff */
[----:B------:R-:W1:Y:S01]  /*2410*/  @!P2 SYNCS.CCTL.IV [UR28+0x14008] ;  /* 0x01400800ff00a9b1 */ /* 0x000e62000800001c */
[----:B------:R-:W-:Y:S01]  /*2420*/  F2FP.F16.F32.PACK_AB R96, R97, R96 ;  /* 0x000000606160723e */ /* 0x000fe200000000ff */
[----:B-1----:R-:W-:Y:S01]  /*2430*/  STSM.16.M88.4 [R2], R120 ;  /* 0x0000007802007844 */ /* 0x002fe20000000200 */
[----:B------:R-:W-:Y:S02]  /*2440*/  F2FP.F16.F32.PACK_AB R26, R29, R28 ;  /* 0x0000001c1d1a723e */ /* 0x000fe400000000ff */
[----:B------:R-:W-:Y:S01]  /*2450*/  F2FP.F16.F32.PACK_AB R27, R31, R30 ;  /* 0x0000001e1f1b723e */ /* 0x000fe200000000ff */
[----:B------:R-:W-:Y:S01]  /*2460*/  STSM.16.M88.4 [R2+0x2000], R88 ;  /* 0x0020005802007844 */ /* 0x000fe20000000200 */
[----:B------:R-:W-:-:S02]  /*2470*/  LOP3.LUT R4, R0, 0x40, RZ, 0x3c, !PT ;  /* 0x0000004000047812 */ /* 0x000fc400078e3cff */
[----:B------:R-:W-:Y:S01]  /*2480*/  F2FP.F16.F32.PACK_AB R130, R133, R132 ;  /* 0x000000848582723e */ /* 0x000fe200000000ff */
[----:B------:R-:W-:Y:S01]  /*2490*/  STSM.16.M88.4 [R2+0x4000], R56 ;  /* 0x0040003802007844 */ /* 0x000fe20000000200 */
[----:B------:R-:W-:Y:S01]  /*24a0*/  F2FP.F16.F32.PACK_AB R131, R135, R134 ;  /* 0x000000868783723e */ /* 0x000fe200000000ff */
[----:B------:R-:W-:Y:S01]  /*24b0*/  VIADD R4, R4, UR28 ;  /* 0x0000001c04047c36 */ /* 0x000fe20008000000 */
[----:B------:R-:W-:Y:S01]  /*24c0*/  F2FP.F16.F32.PACK_AB R97, R99, R98 ;  /* 0x000000626361723e */ /* 0x000fe200000000ff */
[----:B------:R-:W-:Y:S01]  /*24d0*/  STSM.16.M88.4 [R2+0x6000], R24 ;  /* 0x0060001802007844 */ /* 0x000fe20000000200 */
[----:B------:R-:W-:Y:S02]  /*24e0*/  F2FP.F16.F32.PACK_AB R64, R65, R64 ;  /* 0x000000404140723e */ /* 0x000fe400000000ff */
[----:B------:R-:W-:Y:S01]  /*24f0*/  F2FP.F16.F32.PACK_AB R98, R101, R100 ;  /* 0x000000646562723e */ /* 0x000fe200000000ff */
[----:B------:R-:W-:Y:S01]  /*2500*/  STSM.16.M88.4 [R3], R128 ;  /* 0x0000008003007844 */ /* 0x000fe20000000200 */
[----:B------:R-:W-:-:S02]  /*2510*/  F2FP.F16.F32.PACK_AB R99, R103, R102 ;  /* 0x000000666763723e */ /* 0x000fc400000000ff */
[----:B------:R-:W-:Y:S02]  /*2520*/  F2FP.F16.F32.PACK_AB R65, R67, R66 ;  /* 0x000000424341723e */ /* 0x000fe400000000ff */
[----:B------:R-:W-:Y:S01]  /*2530*/  F2FP.F16.F32.PACK_AB R32, R33, R32 ;  /* 0x000000202120723e */ /* 0x000fe200000000ff */
[----:B------:R-:W-:Y:S01]  /*2540*/  STSM.16.M88.4 [R3+0x2000], R96 ;  /* 0x0020006003007844 */ /* 0x000fe20000000200 */
[----:B------:R-:W-:Y:S02]  /*2550*/  F2FP.F16.F32.PACK_AB R136, R137, R136 ;  /* 0x000000888988723e */ /* 0x000fe400000000ff */
[----:B------:R-:W-:Y:S02]  /*2560*/  F2FP.F16.F32.PACK_AB R66, R69, R68 ;  /* 0x000000444542723e */ /* 0x000fe400000000ff */
[----:B------:R-:W-:Y:S02]  /*2570*/  F2FP.F16.F32.PACK_AB R67, R71, R70 ;  /* 0x000000464743723e */ /* 0x000fe400000000ff */
[----:B------:R-:W-:-:S02]  /*2580*/  F2FP.F16.F32.PACK_AB R33, R35, R34 ;  /* 0x000000222321723e */ /* 0x000fc400000000ff */
[----:B------:R-:W-:Y:S01]  /*2590*/  F2FP.F16.F32.PACK_AB R137, R139, R138 ;  /* 0x0000008a8b89723e */ /* 0x000fe200000000ff */
[----:B------:R-:W-:Y:S01]  /*25a0*/  STSM.16.M88.4 [R3+0x4000], R64 ;  /* 0x0040004003007844 */ /* 0x000fe20000000200 */
[----:B------:R-:W-:Y:S02]  /*25b0*/  F2FP.F16.F32.PACK_AB R104, R105, R104 ;  /* 0x000000686968723e */ /* 0x000fe400000000ff */
[----:B------:R-:W-:Y:S02]  /*25c0*/  F2FP.F16.F32.PACK_AB R34, R37, R36 ;  /* 0x000000242522723e */ /* 0x000fe400000000ff */
[----:B------:R-:W-:Y:S02]  /*25d0*/  F2FP.F16.F32.PACK_AB R35, R39, R38 ;  /* 0x000000262723723e */ /* 0x000fe400000000ff */
[----:B------:R-:W-:Y:S02]  /*25e0*/  LOP3.LUT R0, R0, 0x60, RZ, 0x3c, !PT ;  /* 0x0000006000007812 */ /* 0x000fe400078e3cff */
[----:B------:R-:W-:Y:S01]  /*25f0*/  F2FP.F16.F32.PACK_AB R138, R141, R140 ;  /* 0x0000008c8d8a723e */ /* 0x000fe200000000ff */
[----:B------:R-:W-:Y:S01]  /*2600*/  STSM.16.M88.4 [R3+0x6000], R32 ;  /* 0x0060002003007844 */ /* 0x000fe20000000200 */
[----:B------:R-:W-:Y:S01]  /*2610*/  F2FP.F16.F32.PACK_AB R139, R143, R142 ;  /* 0x0000008e8f8b723e */ /* 0x000fe200000000ff */
[----:B------:R-:W-:Y:S01]  /*2620*/  VIADD R0, R0, UR28 ;  /* 0x0000001c00007c36 */ /* 0x000fe20008000000 */
[----:B------:R-:W-:-:S02]  /*2630*/  F2FP.F16.F32.PACK_AB R105, R107, R106 ;  /* 0x0000006a6b69723e */ /* 0x000fc400000000ff */
[----:B------:R-:W-:Y:S01]  /*2640*/  F2FP.F16.F32.PACK_AB R72, R73, R72 ;  /* 0x000000484948723e */ /* 0x000fe200000000ff */
[----:B------:R-:W-:Y:S01]  /*2650*/  STSM.16.M88.4 [R4], R136 ;  /* 0x0000008804007844 */ /* 0x000fe20000000200 */
[----:B------:R-:W-:Y:S02]  /*2660*/  F2FP.F16.F32.PACK_AB R106, R109, R108 ;  /* 0x0000006c6d6a723e */ /* 0x000fe400000000ff */
[----:B------:R-:W-:Y:S02]  /*2670*/  F2FP.F16.F32.PACK_AB R107, R111, R110 ;  /* 0x0000006e6f6b723e */ /* 0x000fe400000000ff */
[----:B------:R-:W-:Y:S02]  /*2680*/  F2FP.F16.F32.PACK_AB R73, R75, R74 ;  /* 0x0000004a4b49723e */ /* 0x000fe400000000ff */
[----:B------:R-:W-:Y:S01]  /*2690*/  F2FP.F16.F32.PACK_AB R40, R41, R40 ;  /* 0x000000282928723e */ /* 0x000fe200000000ff */
[----:B------:R-:W-:Y:S01]  /*26a0*/  STSM.16.M88.4 [R4+0x2000], R104 ;  /* 0x0020006804007844 */ /* 0x000fe20000000200 */
[----:B------:R-:W-:-:S02]  /*26b0*/  F2FP.F16.F32.PACK_AB R144, R145, R144 ;  /* 0x000000909190723e */ /* 0x000fc400000000ff */
[----:B------:R-:W-:Y:S02]  /*26c0*/  F2FP.F16.F32.PACK_AB R74, R77, R76 ;  /* 0x0000004c4d4a723e */ /* 0x000fe400000000ff */
[----:B------:R-:W-:Y:S02]  /*26d0*/  F2FP.F16.F32.PACK_AB R75, R79, R78 ;  /* 0x0000004e4f4b723e */ /* 0x000fe400000000ff */
[----:B------:R-:W-:Y:S02]  /*26e0*/  F2FP.F16.F32.PACK_AB R41, R43, R42 ;  /* 0x0000002a2b29723e */ /* 0x000fe400000000ff */
[----:B------:R-:W-:Y:S01]  /*26f0*/  F2FP.F16.F32.PACK_AB R145, R147, R146 ;  /* 0x000000929391723e */ /* 0x000fe200000000ff */
[----:B------:R-:W-:Y:S01]  /*2700*/  STSM.16.M88.4 [R4+0x4000], R72 ;  /* 0x0040004804007844 */ /* 0x000fe20000000200 */
[----:B------:R-:W-:Y:S02]  /*2710*/  F2FP.F16.F32.PACK_AB R112, R113, R112 ;  /* 0x000000707170723e */ /* 0x000fe400000000ff */
[----:B------:R-:W-:-:S02]  /*2720*/  F2FP.F16.F32.PACK_AB R42, R45, R44 ;  /* 0x0000002c2d2a723e */ /* 0x000fc400000000ff */
[----:B------:R-:W-:Y:S02]  /*2730*/  F2FP.F16.F32.PACK_AB R43, R47, R46 ;  /* 0x0000002e2f2b723e */ /* 0x000fe400000000ff */
[----:B------:R-:W-:Y:S02]  /*2740*/  F2FP.F16.F32.PACK_AB R146, R149, R148 ;  /* 0x000000949592723e */ /* 0x000fe400000000ff */
[----:B------:R-:W-:Y:S01]  /*2750*/  F2FP.F16.F32.PACK_AB R147, R151, R150 ;  /* 0x000000969793723e */ /* 0x000fe200000000ff */
[----:B------:R-:W-:Y:S01]  /*2760*/  STSM.16.M88.4 [R4+0x6000], R40 ;  /* 0x0060002804007844 */ /* 0x000fe20000000200 */
[----:B------:R-:W-:Y:S02]  /*2770*/  F2FP.F16.F32.PACK_AB R113, R115, R114 ;  /* 0x000000727371723e */ /* 0x000fe400000000ff */
[----:B------:R-:W-:Y:S01]  /*2780*/  F2FP.F16.F32.PACK_AB R80, R81, R80 ;  /* 0x000000505150723e */ /* 0x000fe200000000ff */
[----:B------:R-:W-:Y:S01]  /*2790*/  STSM.16.M88.4 [R0], R144 ;  /* 0x0000009000007844 */ /* 0x000fe20000000200 */
[----:B------:R-:W-:-:S02]  /*27a0*/  F2FP.F16.F32.PACK_AB R114, R117, R116 ;  /* 0x000000747572723e */ /* 0x000fc400000000ff */
[----:B------:R-:W-:Y:S02]  /*27b0*/  F2FP.F16.F32.PACK_AB R115, R119, R118 ;  /* 0x000000767773723e */ /* 0x000fe400000000ff */
[----:B------:R-:W-:Y:S02]  /*27c0*/  F2FP.F16.F32.PACK_AB R81, R83, R82 ;  /* 0x000000525351723e */ /* 0x000fe400000000ff */
[----:B------:R-:W-:Y:S01]  /*27d0*/  F2FP.F16.F32.PACK_AB R48, R49, R48 ;  /* 0x000000303130723e */ /* 0x000fe200000000ff */
[----:B------:R-:W-:Y:S01]  /*27e0*/  STSM.16.M88.4 [R0+0x2000], R112 ;  /* 0x0020007000007844 */ /* 0x000fe20000000200 */
[----:B------:R-:W-:Y:S02]  /*27f0*/  F2FP.F16.F32.PACK_AB R82, R85, R84 ;  /* 0x000000545552723e */ /* 0x000fe400000000ff */
[----:B------:R-:W-:Y:S02]  /*2800*/  F2FP.F16.F32.PACK_AB R83, R87, R86 ;  /* 0x000000565753723e */ /* 0x000fe400000000ff */
[----:B------:R-:W-:-:S02]  /*2810*/  F2FP.F16.F32.PACK_AB R49, R51, R50 ;  /* 0x000000323331723e */ /* 0x000fc400000000ff */
[----:B------:R-:W-:Y:S01]  /*2820*/  F2FP.F16.F32.PACK_AB R50, R53, R52 ;  /* 0x000000343532723e */ /* 0x000fe200000000ff */
[----:B------:R-:W-:Y:S01]  /*2830*/  STSM.16.M88.4 [R0+0x4000], R80 ;  /* 0x0040005000007844 */ /* 0x000fe20000000200 */
[----:B------:R-:W-:-:S05]  /*2840*/  F2FP.F16.F32.PACK_AB R51, R55, R54 ;  /* 0x000000363733723e */ /* 0x000fca00000000ff */
[----:B------:R-:W-:Y:S01]  /*2850*/  STSM.16.M88.4 [R0+0x6000], R48 ;  /* 0x0060003000007844 */ /* 0x000fe20000000200 */
[----:B------:R1:W-:Y:S06]  /*2860*/  MEMBAR.ALL.CTA ;  /* 0x0000000000007992 */ /* 0x0003ec0000008000 */
[----:B-1----:R-:W1:Y:S02]  /*2870*/  FENCE.VIEW.ASYNC.S ;  /* 0x00000000000073c6 */ /* 0x002e640000000000 */
[----:B-1----:R-:W-:Y:S06]  /*2880*/  BAR.SYNC.DEFER_BLOCKING 0x0 ;  /* 0x0000000000007b1d */ /* 0x002fec0000010000 */
[----:B------:R1:W-:Y:S01]  /*2890*/  @UP1 UTMASTG.2D [UR28], [UR12] ;  /* 0x0000001c0c0013b5 */ /* 0x0003e20008008000 */
[----:B------:R0:W-:Y:S01]  /*28a0*/  UTMACMDFLUSH ;  /* 0x00000000000079b7 */ /* 0x0001e20000000000 */
[----:B------:R-:W-:-:S04]  /*28b0*/  DEPBAR.LE SB0, 0x0 ;  /* 0x000080000000791a */ /* 0x000fc80000000000 */
[----:B------:R-:W-:Y:S06]  /*28c0*/  BAR.SYNC.DEFER_BLOCKING 0x0 ;  /* 0x0000000000007b1d */ /* 0x000fec0000010000 */
[----:B-1----:R-:W-:Y:S05]  /*28d0*/  EXIT ;  /* 0x000000000000794d */ /* 0x002fea0003800000 */
.L_x_48:
[----:B------:R-:W1:Y:S02]  /*28e0*/  SYNCS.PHASECHK.TRANS64.TRYWAIT P0, [UR30+0x14000], R3 ;  /* 0x01400003ff0075a7 */ /* 0x000e64000800015e */
[----:B-1----:R-:W-:Y:S05]  /*28f0*/  @!P0 BRA `(.L_x_48) ;  /* 0xfffffffc00f88947 */ /* 0x002fea000383ffff */
[----:B------:R-:W-:Y:S05]  /*2900*/  BRA `(.L_x_50) ;  /* 0xfffffff4004c7947 */ /* 0x000fea000383ffff */
.L_x_51:
[----:B------:R-:W-:-:S00]  /*2910*/  BRA `(.L_x_51) ;  /* 0xfffffffc00fc7947 */ /* 0x000fc0000383ffff */
[----:B------:R-:W-:-:S00]  /*2920*/  NOP ;  /* 0x0000000000007918 */ /* 0x000fc00000000000 */
        /* <DEDUP_REMOVED lines=13> */
.L_x_52:


//--------------------- .nv.shared.gluon_wgmma    --------------------------
	.section	.nv.shared.gluon_wgmma,"aw",@nobits
	.sectionflags	@""
	.align	16
	.zero		1024


//--------------------- .nv.shared.reserved.0     --------------------------
	.section	.nv.shared.reserved.0,"aw",@nobits
	.weak		__nv_reservedSMEM_offset_0_alias
	.size		__nv_reservedSMEM_offset_0_alias, 0, 0
	.other		__nv_reservedSMEM_offset_0_alias,@"STO_CUDA_RESERVED_SHARED STV_DEFAULT"
__nv_reservedSMEM_offset_0_alias:
	.zero		0


//--------------------- .nv.constant0.gluon_wgmma --------------------------
	.section	.nv.constant0.gluon_wgmma,"a",@progbits
	.sectionflags	@""
	.align	4
.nv.constant0.gluon_wgmma:
	.zero		608


//--------------------- SYMBOLS --------------------------

	.type		.nv.reservedSmem.offset0,@object
	.size		.nv.reservedSmem.offset0,0x4
